	.headerflags	@"EF_CUDA_TEXMODE_UNIFIED EF_CUDA_64BIT_ADDRESS EF_CUDA_SM80 EF_CUDA_VIRTUAL_SM(EF_CUDA_SM80)"
	.elftype	@"ET_EXEC"


//--------------------- .nv.info                  --------------------------
	.section	.nv.info,"",@"SHT_CUDA_INFO"
	.align	4


	//----- nvinfo : EIATTR_REGCOUNT
	.align		4
        /*0000*/ 	.byte	0x04, 0x2f
        /*0002*/ 	.short	(.L_1 - .L_0)
	.align		4
.L_0:
        /*0004*/ 	.word	index@(candidate1)
        /*0008*/ 	.word	0x00000048


	//----- nvinfo : EIATTR_MAX_STACK_SIZE
	.align		4
.L_1:
        /*000c*/ 	.byte	0x04, 0x23
        /*000e*/ 	.short	(.L_3 - .L_2)
	.align		4
.L_2:
        /*0010*/ 	.word	index@(candidate1)
        /*0014*/ 	.word	0x00000000


	//----- nvinfo : EIATTR_MIN_STACK_SIZE
	.align		4
.L_3:
        /*0018*/ 	.byte	0x04, 0x12
        /*001a*/ 	.short	(.L_5 - .L_4)
	.align		4
.L_4:
        /*001c*/ 	.word	index@(candidate1)
        /*0020*/ 	.word	0x00000008


	//----- nvinfo : EIATTR_FRAME_SIZE
	.align		4
.L_5:
        /*0024*/ 	.byte	0x04, 0x11
        /*0026*/ 	.short	(.L_7 - .L_6)
	.align		4
.L_6:
        /*0028*/ 	.word	index@(candidate1)
        /*002c*/ 	.word	0x00000008
.L_7:


//--------------------- .nv.info.candidate1       --------------------------
	.section	.nv.info.candidate1,"",@"SHT_CUDA_INFO"
	.align	4


	//----- nvinfo : EIATTR_CUDA_API_VERSION
	.align		4
        /*0000*/ 	.byte	0x04, 0x37
        /*0002*/ 	.short	(.L_9 - .L_8)
.L_8:
        /*0004*/ 	.word	0x00000075


	//----- nvinfo : EIATTR_SW2861232_WAR
	.align		4
.L_9:
        /*0008*/ 	.byte	0x01, 0x35
	.zero		2


	//----- nvinfo : EIATTR_PARAM_CBANK
	.align		4
        /*000c*/ 	.byte	0x04, 0x0a
        /*000e*/ 	.short	(.L_11 - .L_10)
	.align		4
.L_10:
        /*0010*/ 	.word	index@(.nv.constant0.candidate1)
        /*0014*/ 	.short	0x0160
        /*0016*/ 	.short	0x0018


	//----- nvinfo : EIATTR_CBANK_PARAM_SIZE
	.align		4
.L_11:
        /*0018*/ 	.byte	0x03, 0x19
        /*001a*/ 	.short	0x0018


	//----- nvinfo : EIATTR_KPARAM_INFO
	.align		4
        /*001c*/ 	.byte	0x04, 0x17
        /*001e*/ 	.short	(.L_13 - .L_12)
.L_12:
        /*0020*/ 	.word	0x00000000
        /*0024*/ 	.short	0x0002
        /*0026*/ 	.short	0x0010
        /*0028*/ 	.byte	0x00, 0xf0, 0x21, 0x00


	//----- nvinfo : EIATTR_KPARAM_INFO
	.align		4
.L_13:
        /*002c*/ 	.byte	0x04, 0x17
        /*002e*/ 	.short	(.L_15 - .L_14)
.L_14:
        /*0030*/ 	.word	0x00000000
        /*0034*/ 	.short	0x0001
        /*0036*/ 	.short	0x0008
        /*0038*/ 	.byte	0x00, 0xf0, 0x21, 0x00


	//----- nvinfo : EIATTR_KPARAM_INFO
	.align		4
.L_15:
        /*003c*/ 	.byte	0x04, 0x17
        /*003e*/ 	.short	(.L_17 - .L_16)
.L_16:
        /*0040*/ 	.word	0x00000000
        /*0044*/ 	.short	0x0000
        /*0046*/ 	.short	0x0000
        /*0048*/ 	.byte	0x00, 0xf0, 0x21, 0x00


	//----- nvinfo : EIATTR_MAXREG_COUNT
	.align		4
.L_17:
        /*004c*/ 	.byte	0x03, 0x1b
        /*004e*/ 	.short	0x0048


	//----- nvinfo : EIATTR_EXIT_INSTR_OFFSETS
	.align		4
        /*0050*/ 	.byte	0x04, 0x1c
        /*0052*/ 	.short	(.L_19 - .L_18)


	//   ....[0]....
.L_18:
        /*0054*/ 	.word	0x00003320


	//----- nvinfo : EIATTR_MAX_THREADS
	.align		4
.L_19:
        /*0058*/ 	.byte	0x04, 0x05
        /*005a*/ 	.short	(.L_21 - .L_20)
.L_20:
        /*005c*/ 	.word	0x00000310
        /*0060*/ 	.word	0x00000001
        /*0064*/ 	.word	0x00000001


	//----- nvinfo : EIATTR_CRS_STACK_SIZE
	.align		4
.L_21:
        /*0068*/ 	.byte	0x04, 0x1e
        /*006a*/ 	.short	(.L_23 - .L_22)
.L_22:
        /*006c*/ 	.word	0x00000000
.L_23:


//--------------------- .nv.rel.action            --------------------------
	.section	.nv.rel.action,"",@"SHT_CUDA_RELOCINFO"
	.align	8
	.sectionentsize	8
        /*0000*/ 	.byte	0x4b, 0x00, 0x00, 0x00, 0x00, 0x00, 0x00, 0x00, 0x00, 0x02, 0x02, 0x08, 0x10, 0x0a, 0x2f, 0x22
        /* <DEDUP_REMOVED lines=13> */


//--------------------- .nv.constant0.candidate1  --------------------------
	.section	.nv.constant0.candidate1,"a",@progbits
	.align	4
.nv.constant0.candidate1:
	.zero		376


//--------------------- .text.candidate1          --------------------------
	.section	.text.candidate1,"ax",@progbits
	.sectionflags	@"SHF_BARRIERS=1"
	.sectioninfo	@"SHI_REGISTERS=72"
	.align	128
        .global         candidate1
        .type           candidate1,@function
        .size           candidate1,(.L_x_13 - candidate1)
        .other          candidate1,@"STO_CUDA_ENTRY STV_DEFAULT"
candidate1:
.text.candidate1:
[----:B------:R-:W-:-:S02]  /*0000*/  IMAD.MOV.U32 R1, RZ, RZ, c[0x0][0x28] ;  /* 0x00000a00ff017624 */ /* 0x000fc400078e00ff */
[----:B------:R-:W0:Y:S01]  /*0010*/  S2R R0, SR_TID.X ;  /* 0x0000000000007919 */ /* 0x000e220000002100 */
[----:B------:R-:W-:Y:S01]  /*0020*/  HFMA2.MMA R30, -RZ, RZ, 0, 0 ;  /* 0x00000000ff1e7435 */ /* 0x000fe200000001ff */
[----:B------:R-:W-:Y:S01]  /*0030*/  IMAD.MOV.U32 R6, RZ, RZ, RZ ;  /* 0x000000ffff067224 */ /* 0x000fe200078e00ff */
[----:B------:R-:W-:Y:S01]  /*0040*/  MOV R20, RZ ;  /* 0x000000ff00147202 */ /* 0x000fe20000000f00 */
[----:B------:R-:W1:Y:S01]  /*0050*/  S2R R8, SR_CTAID.X ;  /* 0x0000000000087919 */ /* 0x000e620000002500 */
[----:B------:R-:W-:Y:S01]  /*0060*/  IMAD.MOV.U32 R2, RZ, RZ, RZ ;  /* 0x000000ffff027224 */ /* 0x000fe200078e00ff */
[----:B------:R-:W-:Y:S01]  /*0070*/  LOP3.LUT R11, R11, 0xfffffeff, RZ, 0xc0, !PT ;  /* 0xfffffeff0b0b7812 */ /* 0x000fe200078ec0ff */
[----:B------:R-:W-:Y:S01]  /*0080*/  IMAD.MOV.U32 R4, RZ, RZ, RZ ;  /* 0x000000ffff047224 */ /* 0x000fe200078e00ff */
[----:B------:R-:W-:Y:S01]  /*0090*/  ULDC.64 UR4, c[0x0][0x118] ;  /* 0x0000460000047ab9 */ /* 0x000fe20000000a00 */
[----:B------:R-:W-:Y:S01]  /*00a0*/  IMAD.MOV.U32 R24, RZ, RZ, RZ ;  /* 0x000000ffff187224 */ /* 0x000fe200078e00ff */
[----:B------:R-:W-:Y:S01]  /*00b0*/  IADD3 R1, R1, -0x8, RZ ;  /* 0xfffffff801017810 */ /* 0x000fe20007ffe0ff */
[----:B------:R-:W-:Y:S01]  /*00c0*/  IMAD.MOV.U32 R18, RZ, RZ, RZ ;  /* 0x000000ffff127224 */ /* 0x000fe200078e00ff */
[----:B------:R-:W-:Y:S06]  /*00d0*/  BAR.SYNC 0x0 ;  /* 0x0000000000007b1d */ /* 0x000fec0000000000 */
[----:B------:R-:W-:-:S02]  /*00e0*/  IMAD.MOV.U32 R28, RZ, RZ, RZ ;  /* 0x000000ffff1c7224 */ /* 0x000fc400078e00ff */
[----:B------:R-:W-:Y:S02]  /*00f0*/  IMAD.MOV.U32 R26, RZ, RZ, RZ ;  /* 0x000000ffff1a7224 */ /* 0x000fe400078e00ff */
[----:B------:R-:W-:Y:S01]  /*0100*/  IMAD.MOV.U32 R14, RZ, RZ, RZ ;  /* 0x000000ffff0e7224 */ /* 0x000fe200078e00ff */
[C---:B0-----:R-:W-:Y:S01]  /*0110*/  IADD3 R7, R0.reuse, 0x620, RZ ;  /* 0x0000062000077810 */ /* 0x041fe20007ffe0ff */
[----:B------:R-:W-:Y:S01]  /*0120*/  IMAD.MOV.U32 R3, RZ, RZ, R0 ;  /* 0x000000ffff037224 */ /* 0x000fe200078e0000 */
[C---:B------:R-:W-:Y:S01]  /*0130*/  IADD3 R31, R0.reuse, 0x930, RZ ;  /* 0x00000930001f7810 */ /* 0x040fe20007ffe0ff */
[----:B------:R-:W-:Y:S01]  /*0140*/  IMAD.MOV.U32 R16, RZ, RZ, RZ ;  /* 0x000000ffff107224 */ /* 0x000fe200078e00ff */
[C---:B------:R-:W-:Y:S01]  /*0150*/  IADD3 R5, R0.reuse, 0x310, RZ ;  /* 0x0000031000057810 */ /* 0x040fe20007ffe0ff */
[----:B------:R-:W-:Y:S01]  /*0160*/  IMAD.HI R32, R7, -0x522a19cd, R6 ;  /* 0xadd5e63307207827 */ /* 0x000fe200078e0206 */
[C---:B------:R-:W-:Y:S02]  /*0170*/  IADD3 R7, R0.reuse, 0xc40, RZ ;  /* 0x00000c4000077810 */ /* 0x040fe40007ffe0ff */
[C---:B------:R-:W-:Y:S01]  /*0180*/  IADD3 R25, R0.reuse, 0x3c, RZ ;  /* 0x0000003c00197810 */ /* 0x040fe20007ffe0ff */
[C---:B------:R-:W-:Y:S01]  /*0190*/  IMAD.HI R34, R0.reuse, -0x522a19cd, R2 ;  /* 0xadd5e63300227827 */ /* 0x040fe200078e0202 */
[----:B------:R-:W-:-:S02]  /*01a0*/  IADD3 R19, R0, 0x5, RZ ;  /* 0x0000000500137810 */ /* 0x000fc40007ffe0ff */
[----:B-1----:R-:W-:Y:S01]  /*01b0*/  LOP3.LUT R9, R8, 0x1, RZ, 0xc0, !PT ;  /* 0x0000000108097812 */ /* 0x002fe200078ec0ff */
[----:B------:R-:W-:Y:S01]  /*01c0*/  IMAD.HI R30, R31, -0x522a19cd, R30 ;  /* 0xadd5e6331f1e7827 */ /* 0x000fe200078e021e */
[----:B------:R-:W-:Y:S01]  /*01d0*/  SHF.R.S32.HI R42, RZ, 0x1, R8 ;  /* 0x00000001ff2a7819 */ /* 0x000fe20000011408 */
[----:B------:R-:W-:Y:S01]  /*01e0*/  HFMA2.MMA R8, -RZ, RZ, 0, 0 ;  /* 0x00000000ff087435 */ /* 0x000fe200000001ff */
[----:B------:R-:W-:Y:S01]  /*01f0*/  SHF.R.U32.HI R35, RZ, 0x1f, R34 ;  /* 0x0000001fff237819 */ /* 0x000fe20000011622 */
[----:B------:R-:W-:Y:S01]  /*0200*/  IMAD.HI R33, R5, -0x522a19cd, R4 ;  /* 0xadd5e63305217827 */ /* 0x000fe200078e0204 */
[C---:B------:R-:W-:Y:S02]  /*0210*/  IADD3 R5, R0.reuse, 0x1260, RZ ;  /* 0x0000126000057810 */ /* 0x040fe40007ffe0ff */
[C---:B------:R-:W-:Y:S01]  /*0220*/  IADD3 R21, R0.reuse, 0x2, RZ ;  /* 0x0000000200157810 */ /* 0x040fe20007ffe0ff */
[----:B------:R-:W-:Y:S01]  /*0230*/  IMAD.HI R31, R7, -0x522a19cd, R6 ;  /* 0xadd5e633071f7827 */ /* 0x000fe200078e0206 */
[----:B------:R-:W-:-:S02]  /*0240*/  IADD3 R7, R0, 0x96, RZ ;  /* 0x0000009600077810 */ /* 0x000fc40007ffe0ff */
[C---:B------:R-:W-:Y:S01]  /*0250*/  IADD3 R29, R0.reuse, 0x1e, RZ ;  /* 0x0000001e001d7810 */ /* 0x040fe20007ffe0ff */
[C---:B------:R-:W-:Y:S01]  /*0260*/  IMAD.HI R61, R0.reuse, -0x72c234f7, R2 ;  /* 0x8d3dcb09003d7827 */ /* 0x040fe200078e0202 */
[C---:B------:R-:W-:Y:S02]  /*0270*/  IADD3 R3, R0.reuse, 0xf50, RZ ;  /* 0x00000f5000037810 */ /* 0x040fe40007ffe0ff */
[C---:B------:R-:W-:Y:S01]  /*0280*/  IADD3 R27, R0.reuse, 0x1, RZ ;  /* 0x00000001001b7810 */ /* 0x040fe20007ffe0ff */
[----:B------:R-:W-:Y:S01]  /*0290*/  IMAD.HI R36, R25, -0x522a19cd, R24 ;  /* 0xadd5e63319247827 */ /* 0x000fe200078e0218 */
[C---:B------:R-:W-:Y:S02]  /*02a0*/  IADD3 R15, R0.reuse, 0x3, RZ ;  /* 0x00000003000f7810 */ /* 0x040fe40007ffe0ff */
[C---:B------:R-:W-:Y:S01]  /*02b0*/  IADD3 R17, R0.reuse, 0x4, RZ ;  /* 0x0000000400117810 */ /* 0x040fe20007ffe0ff */
[----:B------:R-:W-:Y:S01]  /*02c0*/  IMAD.HI R24, R19, -0x72c234f7, R18 ;  /* 0x8d3dcb0913187827 */ /* 0x000fe200078e0212 */
[----:B------:R-:W-:-:S02]  /*02d0*/  IADD3 R23, R0, 0x5a, RZ ;  /* 0x0000005a00177810 */ /* 0x000fc40007ffe0ff */
[----:B------:R-:W-:Y:S01]  /*02e0*/  IADD3 R13, R0, 0x6, RZ ;  /* 0x00000006000d7810 */ /* 0x000fe20007ffe0ff */
[----:B------:R-:W-:-:S04]  /*02f0*/  IMAD.HI R4, R5, -0x522a19cd, R4 ;  /* 0xadd5e63305047827 */ /* 0x000fc800078e0204 */
[----:B------:R-:W-:Y:S01]  /*0300*/  IMAD.HI R18, R7, -0x522a19cd, R6 ;  /* 0xadd5e63307127827 */ /* 0x000fe200078e0206 */
[----:B------:R-:W-:Y:S02]  /*0310*/  LEA.HI.SX32 R6, R34, R35, 0x18 ;  /* 0x0000002322067211 */ /* 0x000fe400078fc2ff */
[----:B------:R-:W-:Y:S01]  /*0320*/  SHF.R.U32.HI R35, RZ, 0x1f, R36 ;  /* 0x0000001fff237819 */ /* 0x000fe20000011624 */
[----:B------:R-:W-:Y:S01]  /*0330*/  IMAD.HI R5, R3, -0x522a19cd, R2 ;  /* 0xadd5e63303057827 */ /* 0x000fe200078e0202 */
[----:B------:R-:W-:Y:S02]  /*0340*/  SHF.R.U32.HI R47, RZ, 0x1f, R4 ;  /* 0x0000001fff2f7819 */ /* 0x000fe40000011604 */
[----:B------:R-:W-:Y:S01]  /*0350*/  LEA.HI.SX32 R35, R36, R35, 0x18 ;  /* 0x0000002324237211 */ /* 0x000fe200078fc2ff */
[----:B------:R-:W-:Y:S01]  /*0360*/  IMAD.MOV.U32 R3, RZ, RZ, 0x188 ;  /* 0x00000188ff037424 */ /* 0x000fe200078e00ff */
[----:B------:R-:W-:Y:S01]  /*0370*/  LEA.HI.SX32 R4, R4, R47, 0x18 ;  /* 0x0000002f04047211 */ /* 0x000fe200078fc2ff */
[----:B------:R-:W-:Y:S01]  /*0380*/  IMAD R10, R42, 0x40, R9 ;  /* 0x000000402a0a7824 */ /* 0x000fe200078e0209 */
[----:B------:R-:W-:Y:S01]  /*0390*/  IADD3 R9, R0, 0x78, RZ ;  /* 0x0000007800097810 */ /* 0x000fe20007ffe0ff */
[----:B------:R-:W-:Y:S01]  /*03a0*/  IMAD.HI R38, R21, -0x72c234f7, R20 ;  /* 0x8d3dcb0915267827 */ /* 0x000fe200078e0214 */
[----:B------:R-:W-:-:S03]  /*03b0*/  SHF.R.U32.HI R49, RZ, 0x1f, R18 ;  /* 0x0000001fff317819 */ /* 0x000fc60000011612 */
[----:B------:R-:W-:Y:S01]  /*03c0*/  IMAD R10, R10, R3, -0x1d ;  /* 0xffffffe30a0a7424 */ /* 0x000fe200078e0203 */
[----:B------:R-:W-:Y:S01]  /*03d0*/  IADD3 R3, R0, 0xb4, RZ ;  /* 0x000000b400037810 */ /* 0x000fe20007ffe0ff */
[----:B------:R-:W-:Y:S01]  /*03e0*/  IMAD R25, R35, -0x179, R25 ;  /* 0xfffffe8723197824 */ /* 0x000fe200078e0219 */
[----:B------:R-:W-:Y:S01]  /*03f0*/  LEA.HI.SX32 R49, R18, R49, 0x18 ;  /* 0x0000003112317211 */ /* 0x000fe200078fc2ff */
[----:B------:R-:W-:Y:S01]  /*0400*/  IMAD.HI R28, R29, -0x522a19cd, R28 ;  /* 0xadd5e6331d1c7827 */ /* 0x000fe200078e021c */
[----:B------:R-:W0:Y:S03]  /*0410*/  S2R R35, SR_CTAID.X ;  /* 0x0000000000237919 */ /* 0x000e260000002500 */
[----:B------:R-:W-:Y:S01]  /*0420*/  IMAD.HI R20, R3, -0x522a19cd, R2 ;  /* 0xadd5e63303147827 */ /* 0x000fe200078e0202 */
[----:B------:R-:W-:Y:S02]  /*0430*/  SHF.R.U32.HI R2, RZ, 0x1f, R61 ;  /* 0x0000001fff027819 */ /* 0x000fe4000001163d */
[----:B------:R-:W-:Y:S01]  /*0440*/  SHF.R.U32.HI R39, RZ, 0x1f, R28 ;  /* 0x0000001fff277819 */ /* 0x000fe2000001161c */
[----:B------:R-:W-:Y:S01]  /*0450*/  IMAD.HI R26, R27, -0x72c234f7, R26 ;  /* 0x8d3dcb091b1a7827 */ /* 0x000fe200078e021a */
[----:B------:R-:W-:-:S02]  /*0460*/  LEA.HI.SX32 R61, R61, R2, 0x1c ;  /* 0x000000023d3d7211 */ /* 0x000fc400078fe2ff */
[----:B------:R-:W-:Y:S01]  /*0470*/  LEA.HI.SX32 R28, R28, R39, 0x18 ;  /* 0x000000271c1c7211 */ /* 0x000fe200078fc2ff */
[----:B------:R-:W-:Y:S01]  /*0480*/  IMAD.HI R37, R15, -0x72c234f7, R14 ;  /* 0x8d3dcb090f257827 */ /* 0x000fe200078e020e */
[----:B------:R-:W-:Y:S02]  /*0490*/  SHF.R.U32.HI R43, RZ, 0x1f, R26 ;  /* 0x0000001fff2b7819 */ /* 0x000fe4000001161a */
[----:B------:R-:W-:Y:S01]  /*04a0*/  SHF.R.U32.HI R39, RZ, 0x1f, R38 ;  /* 0x0000001fff277819 */ /* 0x000fe20000011626 */
[----:B------:R-:W-:Y:S01]  /*04b0*/  IMAD.HI R41, R17, -0x72c234f7, R16 ;  /* 0x8d3dcb0911297827 */ /* 0x000fe200078e0210 */
[----:B------:R-:W-:Y:S02]  /*04c0*/  SHF.R.U32.HI R2, RZ, 0x1f, R37 ;  /* 0x0000001fff027819 */ /* 0x000fe40000011625 */
[----:B------:R-:W-:Y:S01]  /*04d0*/  LEA.HI.SX32 R26, R26, R43, 0x1c ;  /* 0x0000002b1a1a7211 */ /* 0x000fe200078fe2ff */
[----:B------:R-:W-:Y:S01]  /*04e0*/  IMAD.HI R16, R9, -0x522a19cd, R8 ;  /* 0xadd5e63309107827 */ /* 0x000fe200078e0208 */
[----:B------:R-:W-:-:S02]  /*04f0*/  SHF.R.U32.HI R8, RZ, 0x1f, R33 ;  /* 0x0000001fff087819 */ /* 0x000fc40000011621 */
[----:B------:R-:W-:Y:S01]  /*0500*/  LEA.HI.SX32 R37, R37, R2, 0x1c ;  /* 0x0000000225257211 */ /* 0x000fe200078fe2ff */
[----:B------:R-:W-:Y:S01]  /*0510*/  IMAD.MOV.U32 R22, RZ, RZ, RZ ;  /* 0x000000ffff167224 */ /* 0x000fe200078e00ff */
[----:B------:R-:W-:Y:S01]  /*0520*/  SHF.R.U32.HI R43, RZ, 0x1f, R32 ;  /* 0x0000001fff2b7819 */ /* 0x000fe20000011620 */
[----:B------:R-:W-:Y:S01]  /*0530*/  IMAD.MOV.U32 R12, RZ, RZ, RZ ;  /* 0x000000ffff0c7224 */ /* 0x000fe200078e00ff */
[----:B------:R-:W-:Y:S01]  /*0540*/  SHF.R.U32.HI R2, RZ, 0x1f, R5 ;  /* 0x0000001fff027819 */ /* 0x000fe20000011605 */
[----:B------:R-:W-:Y:S01]  /*0550*/  IMAD.HI R40, R23, -0x522a19cd, R22 ;  /* 0xadd5e63317287827 */ /* 0x000fe200078e0216 */
[----:B------:R-:W-:Y:S02]  /*0560*/  SHF.R.U32.HI R47, RZ, 0x1f, R16 ;  /* 0x0000001fff2f7819 */ /* 0x000fe40000011610 */
[----:B------:R-:W-:Y:S01]  /*0570*/  LEA.HI.SX32 R8, R33, R8, 0x18 ;  /* 0x0000000821087211 */ /* 0x000fe200078fc2ff */
[----:B------:R-:W-:Y:S01]  /*0580*/  IMAD.HI R22, R13, -0x72c234f7, R12 ;  /* 0x8d3dcb090d167827 */ /* 0x000fe200078e020c */
[----:B------:R-:W-:-:S02]  /*0590*/  LEA.HI.SX32 R33, R38, R39, 0x1c ;  /* 0x0000002726217211 */ /* 0x000fc400078fe2ff */
[----:B------:R-:W-:Y:S01]  /*05a0*/  LEA.HI.SX32 R12, R32, R43, 0x18 ;  /* 0x0000002b200c7211 */ /* 0x000fe200078fc2ff */
[----:B------:R-:W-:Y:S01]  /*05b0*/  IMAD R61, R61, -0x1d, R0 ;  /* 0xffffffe33d3d7824 */ /* 0x000fe200078e0200 */
[----:B------:R-:W-:Y:S01]  /*05c0*/  LEA.HI.SX32 R5, R5, R2, 0x18 ;  /* 0x0000000205057211 */ /* 0x000fe200078fc2ff */
[----:B------:R-:W-:Y:S01]  /*05d0*/  IMAD R27, R26, -0x1d, R27 ;  /* 0xffffffe31a1b7824 */ /* 0x000fe200078e021b */
[----:B------:R-:W-:Y:S01]  /*05e0*/  LEA.HI.SX32 R47, R16, R47, 0x18 ;  /* 0x0000002f102f7211 */ /* 0x000fe200078fc2ff */
[----:B------:R-:W-:Y:S01]  /*05f0*/  IMAD R33, R33, -0x1d, R21 ;  /* 0xffffffe321217824 */ /* 0x000fe200078e0215 */
[----:B------:R-:W-:Y:S01]  /*0600*/  SHF.R.U32.HI R43, RZ, 0x1f, R30 ;  /* 0x0000001fff2b7819 */ /* 0x000fe2000001161e */
[----:B------:R-:W-:Y:S01]  /*0610*/  IMAD R7, R49, -0x179, R7 ;  /* 0xfffffe8731077824 */ /* 0x000fe200078e0207 */
[----:B------:R-:W-:Y:S01]  /*0620*/  SHF.R.U32.HI R2, RZ, 0x1f, R31 ;  /* 0x0000001fff027819 */ /* 0x000fe2000001161f */
[----:B------:R-:W-:Y:S01]  /*0630*/  IMAD R21, R47, -0x179, R9 ;  /* 0xfffffe872f157824 */ /* 0x000fe200078e0209 */
[----:B------:R-:W-:Y:S01]  /*0640*/  LEA.HI.SX32 R14, R30, R43, 0x18 ;  /* 0x0000002b1e0e7211 */ /* 0x000fe200078fc2ff */
[C---:B------:R-:W-:Y:S01]  /*0650*/  IMAD R9, R6.reuse, 0x310, R61 ;  /* 0x0000031006097824 */ /* 0x040fe200078e023d */
[----:B------:R-:W-:Y:S01]  /*0660*/  LEA.HI.SX32 R2, R31, R2, 0x18 ;  /* 0x000000021f027211 */ /* 0x000fe200078fc2ff */
[----:B------:R-:W-:Y:S01]  /*0670*/  IMAD R31, R6, -0x179, R0 ;  /* 0xfffffe87061f7824 */ /* 0x000fe200078e0200 */
[C---:B------:R-:W-:Y:S01]  /*0680*/  ISETP.GE.AND P1, PT, R27.reuse, 0x1, PT ;  /* 0x000000011b00780c */ /* 0x040fe20003f26270 */
[----:B------:R-:W-:Y:S01]  /*0690*/  IMAD.MOV.U32 R30, RZ, RZ, RZ ;  /* 0x000000ffff1e7224 */ /* 0x000fe200078e00ff */
[----:B------:R-:W-:Y:S01]  /*06a0*/  MOV R6, RZ ;  /* 0x000000ff00067202 */ /* 0x000fe20000000f00 */
[----:B------:R-:W-:Y:S01]  /*06b0*/  IMAD.IADD R27, R27, 0x1, R10 ;  /* 0x000000011b1b7824 */ /* 0x000fe200078e020a */
[----:B0-----:R-:W-:Y:S01]  /*06c0*/  LOP3.LUT R35, R35, 0x1, RZ, 0xc0, !PT ;  /* 0x0000000123237812 */ /* 0x001fe200078ec0ff */
[----:B------:R-:W-:Y:S01]  /*06d0*/  IMAD.HI R30, R31, -0x72c234f7, R30 ;  /* 0x8d3dcb091f1e7827 */ /* 0x000fe200078e021e */
[----:B------:R-:W-:Y:S01]  /*06e0*/  SHF.R.U32.HI R32, RZ, 0x1f, R41 ;  /* 0x0000001fff207819 */ /* 0x000fe20000011629 */
[----:B------:R-:W-:Y:S01]  /*06f0*/  HFMA2.MMA R31, -RZ, RZ, 0, 0 ;  /* 0x00000000ff1f7435 */ /* 0x000fe200000001ff */
[----:B------:R-:W-:Y:S01]  /*0700*/  SHF.R.U32.HI R51, RZ, 0x1f, R20 ;  /* 0x0000001fff337819 */ /* 0x000fe20000011614 */
[----:B------:R-:W-:Y:S01]  /*0710*/  IMAD R9, R42, 0x6200, R9 ;  /* 0x000062002a097824 */ /* 0x000fe200078e0209 */
[----:B------:R-:W-:Y:S01]  /*0720*/  LEA.HI.SX32 R41, R41, R32, 0x1c ;  /* 0x0000002029297211 */ /* 0x000fe200078fe2ff */
[----:B------:R-:W-:Y:S01]  /*0730*/  IMAD R16, R8, 0x310, R27 ;  /* 0x0000031008107824 */ /* 0x000fe200078e021b */
[----:B------:R-:W-:Y:S01]  /*0740*/  LEA.HI.SX32 R51, R20, R51, 0x18 ;  /* 0x0000003314337211 */ /* 0x000fe200078fc2ff */
[----:B------:R-:W-:Y:S01]  /*0750*/  IMAD R29, R28, -0x179, R29 ;  /* 0xfffffe871c1d7824 */ /* 0x000fe200078e021d */
[----:B------:R-:W-:Y:S01]  /*0760*/  SHF.R.U32.HI R43, RZ, 0x1f, R24 ;  /* 0x0000001fff2b7819 */ /* 0x000fe20000011618 */
[----:B------:R-:W-:Y:S01]  /*0770*/  IMAD.HI R6, R7, -0x72c234f7, R6 ;  /* 0x8d3dcb0907067827 */ /* 0x000fe200078e0206 */
[----:B------:R-:W-:Y:S01]  /*0780*/  SHF.R.U32.HI R7, RZ, 0x1f, R30 ;  /* 0x0000001fff077819 */ /* 0x000fe2000001161e */
[----:B------:R0:W-:Y:S01]  /*0790*/  STL [R1], R61 ;  /* 0x0000003d01007387 */ /* 0x0001e20000100800 */
[----:B------:R-:W-:Y:S01]  /*07a0*/  ISETP.GE.AND P0, PT, R61, 0x1, PT ;  /* 0x000000013d00780c */ /* 0x000fe20003f06270 */
[----:B------:R-:W-:Y:S01]  /*07b0*/  IMAD R8, R35, 0x188, R9 ;  /* 0x0000018823087824 */ /* 0x000fe200078e0209 */
[----:B------:R-:W-:Y:S01]  /*07c0*/  LEA.HI.SX32 R7, R30, R7, 0x1c ;  /* 0x000000071e077211 */ /* 0x000fe200078fe2ff */
[----:B------:R-:W-:Y:S01]  /*07d0*/  IMAD.MOV.U32 R28, RZ, RZ, RZ ;  /* 0x000000ffff1c7224 */ /* 0x000fe200078e00ff */
[----:B------:R-:W-:Y:S01]  /*07e0*/  SHF.R.U32.HI R39, RZ, 0x1f, R40 ;  /* 0x0000001fff277819 */ /* 0x000fe20000011628 */
[----:B------:R-:W-:Y:S01]  /*07f0*/  IMAD.MOV.U32 R20, RZ, RZ, RZ ;  /* 0x000000ffff147224 */ /* 0x000fe200078e00ff */
[----:B------:R-:W-:Y:S01]  /*0800*/  IADD3 R8, R8, -0x1d, RZ ;  /* 0xffffffe308087810 */ /* 0x000fe20007ffe0ff */
[----:B------:R-:W-:Y:S01]  /*0810*/  IMAD.HI R28, R29, -0x72c234f7, R28 ;  /* 0x8d3dcb091d1c7827 */ /* 0x000fe200078e021c */
[----:B------:R-:W-:-:S02]  /*0820*/  LEA.HI.SX32 R43, R24, R43, 0x1c ;  /* 0x0000002b182b7211 */ /* 0x000fc400078fe2ff */
[----:B------:R-:W-:Y:S01]  /*0830*/  LEA.HI.SX32 R39, R40, R39, 0x18 ;  /* 0x0000002728277211 */ /* 0x000fe200078fc2ff */
[----:B------:R-:W-:Y:S01]  /*0840*/  IMAD R17, R41, -0x1d, R17 ;  /* 0xffffffe329117824 */ /* 0x000fe200078e0211 */
[----:B------:R-:W-:Y:S01]  /*0850*/  SHF.R.U32.HI R45, RZ, 0x1f, R22 ;  /* 0x0000001fff2d7819 */ /* 0x000fe20000011616 */
[----:B------:R-:W-:Y:S01]  /*0860*/  IMAD.HI R20, R21, -0x72c234f7, R20 ;  /* 0x8d3dcb0915147827 */ /* 0x000fe200078e0214 */
[----:B------:R-:W-:Y:S02]  /*0870*/  SHF.R.U32.HI R9, RZ, 0x1f, R28 ;  /* 0x0000001fff097819 */ /* 0x000fe4000001161c */
[----:B------:R-:W-:Y:S01]  /*0880*/  ISETP.GE.AND P2, PT, R17, 0x1, PT ;  /* 0x000000011100780c */ /* 0x000fe20003f46270 */
[----:B------:R-:W-:Y:S01]  /*0890*/  IMAD.MOV.U32 R24, RZ, RZ, RZ ;  /* 0x000000ffff187224 */ /* 0x000fe200078e00ff */
[----:B------:R-:W-:Y:S01]  /*08a0*/  LEA.HI.SX32 R45, R22, R45, 0x1c ;  /* 0x0000002d162d7211 */ /* 0x000fe200078fe2ff */
[----:B------:R-:W-:Y:S01]  /*08b0*/  IMAD R69, R35, 0xe, R7 ;  /* 0x0000000e23457824 */ /* 0x000fe200078e0207 */
[----:B------:R-:W-:Y:S01]  /*08c0*/  LEA.HI.SX32 R9, R28, R9, 0x1c ;  /* 0x000000091c097211 */ /* 0x000fe200078fe2ff */
[----:B------:R-:W-:Y:S01]  /*08d0*/  IMAD R58, R7, 0x1c, R8 ;  /* 0x0000001c073a7824 */ /* 0x000fe200078e0208 */
[----:B------:R-:W-:Y:S01]  /*08e0*/  SHF.R.U32.HI R7, RZ, 0x1f, R20 ;  /* 0x0000001fff077819 */ /* 0x000fe20000011614 */
[----:B------:R-:W-:Y:S01]  /*08f0*/  IMAD.HI R24, R25, -0x72c234f7, R24 ;  /* 0x8d3dcb0919187827 */ /* 0x000fe200078e0218 */
[----:B------:R-:W-:-:S02]  /*0900*/  @P0 LOP3.LUT R11, R11, 0x100, RZ, 0xfc, !PT ;  /* 0x000001000b0b0812 */ /* 0x000fc400078efcff */
[----:B------:R-:W-:Y:S01]  /*0910*/  ISETP.GE.AND P4, PT, R33, 0x1, PT ;  /* 0x000000012100780c */ /* 0x000fe20003f86270 */
[----:B------:R-:W-:Y:S01]  /*0920*/  IMAD.IADD R17, R17, 0x1, R10 ;  /* 0x0000000111117824 */ /* 0x000fe200078e020a */
[----:B------:R-:W-:Y:S01]  /*0930*/  LEA.HI.SX32 R7, R20, R7, 0x1c ;  /* 0x0000000714077211 */ /* 0x000fe200078fe2ff */
[----:B------:R-:W-:Y:S01]  /*0940*/  IMAD R23, R39, -0x179, R23 ;  /* 0xfffffe8727177824 */ /* 0x000fe200078e0217 */
[----:B------:R-:W-:Y:S01]  /*0950*/  ISETP.LT.OR P0, PT, R69, 0x1, !P0 ;  /* 0x000000014500780c */ /* 0x000fe20004701670 */
[----:B------:R-:W-:Y:S01]  /*0960*/  IMAD R37, R37, -0x1d, R15 ;  /* 0xffffffe325257824 */ /* 0x000fe200078e020f */
[----:B------:R-:W-:Y:S01]  /*0970*/  SHF.R.U32.HI R15, RZ, 0x1f, R24 ;  /* 0x0000001fff0f7819 */ /* 0x000fe20000011618 */
[----:B------:R-:W-:Y:S01]  /*0980*/  IMAD.MOV.U32 R22, RZ, RZ, RZ ;  /* 0x000000ffff167224 */ /* 0x000fe200078e00ff */
[----:B------:R-:W-:Y:S01]  /*0990*/  LOP3.LUT R11, R11, 0xfffffffe, RZ, 0xc0, !PT ;  /* 0xfffffffe0b0b7812 */ /* 0x000fe200078ec0ff */
[----:B------:R-:W-:Y:S01]  /*09a0*/  IMAD R2, R2, 0x310, R17 ;  /* 0x0000031002027824 */ /* 0x000fe200078e0211 */
[----:B------:R-:W-:Y:S01]  /*09b0*/  LEA.HI.SX32 R15, R24, R15, 0x1c ;  /* 0x0000000f180f7211 */ /* 0x000fe200078fe2ff */
[----:B------:R-:W-:Y:S01]  /*09c0*/  IMAD.HI R22, R23, -0x72c234f7, R22 ;  /* 0x8d3dcb0917167827 */ /* 0x000fe200078e0216 */
[----:B------:R-:W-:-:S02]  /*09d0*/  @P1 LOP3.LUT R11, R11, 0x1, RZ, 0xfc, !PT ;  /* 0x000000010b0b1812 */ /* 0x000fc400078efcff */
[----:B------:R-:W-:Y:S01]  /*09e0*/  ISETP.GE.AND P3, PT, R37, 0x1, PT ;  /* 0x000000012500780c */ /* 0x000fe20003f66270 */
[----:B------:R-:W-:Y:S01]  /*09f0*/  IMAD R16, R9, 0x1c, R16 ;  /* 0x0000001c09107824 */ /* 0x000fe200078e0210 */
[----:B------:R-:W-:Y:S01]  /*0a00*/  SHF.R.U32.HI R21, RZ, 0x1f, R22 ;  /* 0x0000001fff157819 */ /* 0x000fe20000011616 */
[----:B------:R-:W-:Y:S01]  /*0a10*/  IMAD R68, R35, 0xe, R9 ;  /* 0x0000000e23447824 */ /* 0x000fe200078e0209 */
[----:B------:R-:W-:Y:S01]  /*0a20*/  SHF.R.U32.HI R9, RZ, 0x1f, R6 ;  /* 0x0000001fff097819 */ /* 0x000fe20000011606 */
[----:B------:R-:W-:Y:S01]  /*0a30*/  IMAD.MOV.U32 R23, RZ, RZ, 0x4 ;  /* 0x00000004ff177424 */ /* 0x000fe200078e00ff */
[----:B------:R-:W-:Y:S01]  /*0a40*/  LEA.HI.SX32 R21, R22, R21, 0x1c ;  /* 0x0000001516157211 */ /* 0x000fe200078fe2ff */
[----:B------:R-:W-:Y:S01]  /*0a50*/  IMAD R50, R7, 0x1c, R2 ;  /* 0x0000001c07327824 */ /* 0x000fe200078e0202 */
[----:B------:R-:W-:Y:S01]  /*0a60*/  ISETP.LT.OR P1, PT, R68, 0x1, !P1 ;  /* 0x000000014400780c */ /* 0x000fe20004f21670 */
[----:B------:R-:W-:Y:S01]  /*0a70*/  IMAD R19, R43, -0x1d, R19 ;  /* 0xffffffe32b137824 */ /* 0x000fe200078e0213 */
[----:B------:R-:W-:Y:S01]  /*0a80*/  LOP3.LUT R11, R11, 0xfffffffd, RZ, 0xc0, !PT ;  /* 0xfffffffd0b0b7812 */ /* 0x000fe200078ec0ff */
[----:B------:R-:W-:-:S02]  /*0a90*/  IMAD R3, R51, -0x179, R3 ;  /* 0xfffffe8733037824 */ /* 0x000fc400078e0203 */
[----:B------:R-:W-:Y:S01]  /*0aa0*/  IMAD.MOV.U32 R2, RZ, RZ, RZ ;  /* 0x000000ffff027224 */ /* 0x000fe200078e00ff */
[----:B------:R-:W-:Y:S01]  /*0ab0*/  LEA.HI.SX32 R9, R6, R9, 0x1c ;  /* 0x0000000906097211 */ /* 0x000fe200078fe2ff */
[----:B------:R-:W-:Y:S01]  /*0ac0*/  IMAD.MOV.U32 R8, RZ, RZ, RZ ;  /* 0x000000ffff087224 */ /* 0x000fe200078e00ff */
[----:B------:R-:W-:Y:S01]  /*0ad0*/  @P4 LOP3.LUT R11, R11, 0x2, RZ, 0xfc, !PT ;  /* 0x000000020b0b4812 */ /* 0x000fe200078efcff */
[----:B------:R-:W-:-:S03]  /*0ae0*/  IMAD.WIDE R58, R58, R23, c[0x0][0x160] ;  /* 0x000058003a3a7625 */ /* 0x000fc600078e0217 */
[----:B------:R-:W-:Y:S01]  /*0af0*/  LOP3.LUT R11, R11, 0xfffffffb, RZ, 0xc0, !PT ;  /* 0xfffffffb0b0b7812 */ /* 0x000fe200078ec0ff */
[----:B------:R-:W-:Y:S01]  /*0b00*/  IMAD R13, R45, -0x1d, R13 ;  /* 0xffffffe32d0d7824 */ /* 0x000fe200078e020d */
[----:B------:R-:W2:Y:S01]  /*0b10*/  @!P0 LDG.E.CONSTANT R8, [R58.64] ;  /* 0x000000043a088981 */ /* 0x000ea2000c1e9900 */
[----:B------:R-:W-:Y:S01]  /*0b20*/  IMAD R67, R35, 0xe, R15 ;  /* 0x0000000e23437824 */ /* 0x000fe200078e020f */
[----:B------:R-:W-:Y:S01]  /*0b30*/  @P3 LOP3.LUT R11, R11, 0x4, RZ, 0xfc, !PT ;  /* 0x000000040b0b3812 */ /* 0x000fe200078efcff */
[----:B------:R-:W-:Y:S02]  /*0b40*/  IMAD.IADD R6, R19, 0x1, R10 ;  /* 0x0000000113067824 */ /* 0x000fe400078e020a */
[----:B------:R-:W-:-:S04]  /*0b50*/  IMAD.HI R2, R3, -0x72c234f7, R2 ;  /* 0x8d3dcb0903027827 */ /* 0x000fc800078e0202 */
[----:B------:R-:W-:Y:S01]  /*0b60*/  IMAD.IADD R33, R33, 0x1, R10 ;  /* 0x0000000121217824 */ /* 0x000fe200078e020a */
[----:B------:R-:W-:Y:S01]  /*0b70*/  ISETP.LT.OR P0, PT, R67, 0x1, !P4 ;  /* 0x000000014300780c */ /* 0x000fe20006701670 */
[----:B------:R-:W-:Y:S01]  /*0b80*/  IMAD R6, R5, 0x310, R6 ;  /* 0x0000031005067824 */ /* 0x000fe200078e0206 */
[----:B------:R-:W-:Y:S01]  /*0b90*/  IADD3 R5, R13, R10, RZ ;  /* 0x0000000a0d057210 */ /* 0x000fe20007ffe0ff */
[----:B------:R-:W-:Y:S01]  /*0ba0*/  IMAD R12, R12, 0x310, R33 ;  /* 0x000003100c0c7824 */ /* 0x000fe200078e0221 */
[----:B------:R-:W-:Y:S01]  /*0bb0*/  SHF.R.U32.HI R3, RZ, 0x1f, R2 ;  /* 0x0000001fff037819 */ /* 0x000fe20000011602 */
[----:B------:R-:W-:Y:S01]  /*0bc0*/  IMAD.WIDE R56, R16, R23, c[0x0][0x160] ;  /* 0x0000580010387625 */ /* 0x000fe200078e0217 */
[----:B------:R-:W-:Y:S02]  /*0bd0*/  LOP3.LUT R11, R11, 0xfffffff7, RZ, 0xc0, !PT ;  /* 0xfffffff70b0b7812 */ /* 0x000fe400078ec0ff */
[----:B------:R-:W-:Y:S01]  /*0be0*/  LEA.HI.SX32 R3, R2, R3, 0x1c ;  /* 0x0000000302037211 */ /* 0x000fe200078fe2ff */
[----:B------:R-:W-:Y:S01]  /*0bf0*/  IMAD R12, R15, 0x1c, R12 ;  /* 0x0000001c0f0c7824 */ /* 0x000fe200078e020c */
[----:B------:R-:W3:Y:S01]  /*0c00*/  @!P1 LDG.E.CONSTANT R31, [R56.64] ;  /* 0x00000004381f9981 */ /* 0x000ee2000c1e9900 */
[----:B------:R-:W-:Y:S01]  /*0c10*/  IMAD R4, R4, 0x310, R5 ;  /* 0x0000031004047824 */ /* 0x000fe200078e0205 */
[----:B------:R-:W-:Y:S01]  /*0c20*/  @P2 LOP3.LUT R11, R11, 0x8, RZ, 0xfc, !PT ;  /* 0x000000080b0b2812 */ /* 0x000fe200078efcff */
[----:B------:R-:W-:-:S02]  /*0c30*/  IMAD R66, R35, 0xe, R21 ;  /* 0x0000000e23427824 */ /* 0x000fc400078e0215 */
[----:B------:R-:W-:Y:S02]  /*0c40*/  IMAD.MOV.U32 R33, RZ, RZ, RZ ;  /* 0x000000ffff217224 */ /* 0x000fe400078e00ff */
[----:B------:R-:W-:Y:S02]  /*0c50*/  IMAD.IADD R37, R37, 0x1, R10 ;  /* 0x0000000125257824 */ /* 0x000fe400078e020a */
[----:B------:R-:W-:Y:S01]  /*0c60*/  IMAD.WIDE R54, R12, R23, c[0x0][0x160] ;  /* 0x000058000c367625 */ /* 0x000fe200078e0217 */
[----:B------:R-:W-:-:S03]  /*0c70*/  ISETP.LT.OR P1, PT, R66, 0x1, !P3 ;  /* 0x000000014200780c */ /* 0x000fc60005f21670 */
[----:B------:R-:W-:Y:S01]  /*0c80*/  IMAD R65, R35, 0xe, R7 ;  /* 0x0000000e23417824 */ /* 0x000fe200078e0207 */
[----:B------:R-:W3:Y:S01]  /*0c90*/  @!P0 LDG.E.CONSTANT R33, [R54.64] ;  /* 0x0000000436218981 */ /* 0x000ee2000c1e9900 */
[----:B------:R-:W-:Y:S01]  /*0ca0*/  IMAD R4, R3, 0x1c, R4 ;  /* 0x0000001c03047824 */ /* 0x000fe200078e0204 */
[----:B------:R-:W-:Y:S01]  /*0cb0*/  IADD3 R5, R0, 0xd2, RZ ;  /* 0x000000d200057810 */ /* 0x000fe20007ffe0ff */
[----:B------:R-:W-:Y:S01]  /*0cc0*/  IMAD R14, R14, 0x310, R37 ;  /* 0x000003100e0e7824 */ /* 0x000fe200078e0225 */
[----:B------:R-:W-:Y:S01]  /*0cd0*/  ISETP.LT.OR P0, PT, R65, 0x1, !P2 ;  /* 0x000000014100780c */ /* 0x000fe20005701670 */
[----:B------:R-:W-:-:S04]  /*0ce0*/  IMAD.WIDE R46, R4, R23, c[0x0][0x160] ;  /* 0x00005800042e7625 */ /* 0x000fc800078e0217 */
[----:B------:R-:W-:Y:S02]  /*0cf0*/  IMAD.MOV.U32 R4, RZ, RZ, RZ ;  /* 0x000000ffff047224 */ /* 0x000fe400078e00ff */
[----:B------:R-:W-:Y:S02]  /*0d00*/  IMAD R14, R21, 0x1c, R14 ;  /* 0x0000001c150e7824 */ /* 0x000fe400078e020e */
[----:B------:R-:W-:Y:S01]  /*0d10*/  IMAD R63, R35, 0xe, R3 ;  /* 0x0000000e233f7824 */ /* 0x000fe200078e0203 */
[----:B------:R-:W-:Y:S01]  /*0d20*/  IADD3 R3, R0, 0x7, RZ ;  /* 0x0000000700037810 */ /* 0x000fe20007ffe0ff */
[----:B------:R-:W-:Y:S01]  /*0d30*/  IMAD.HI R4, R5, -0x522a19cd, R4 ;  /* 0xadd5e63305047827 */ /* 0x000fe200078e0204 */
[----:B------:R-:W-:-:S03]  /*0d40*/  CS2R R36, SRZ ;  /* 0x0000000000247805 */ /* 0x000fc6000001ff00 */
[----:B------:R-:W-:Y:S02]  /*0d50*/  IMAD.MOV.U32 R2, RZ, RZ, RZ ;  /* 0x000000ffff027224 */ /* 0x000fe400078e00ff */
[----:B------:R-:W-:Y:S02]  /*0d60*/  IMAD.MOV.U32 R34, RZ, RZ, RZ ;  /* 0x000000ffff227224 */ /* 0x000fe400078e00ff */
[----:B------:R-:W-:Y:S01]  /*0d70*/  IMAD.WIDE R52, R14, R23, c[0x0][0x160] ;  /* 0x000058000e347625 */ /* 0x000fe200078e0217 */
[----:B------:R-:W-:-:S03]  /*0d80*/  ISETP.GE.AND P2, PT, R19, 0x1, PT ;  /* 0x000000011300780c */ /* 0x000fc60003f46270 */
[-C--:B------:R-:W-:Y:S01]  /*0d90*/  IMAD.WIDE R50, R50, R23.reuse, c[0x0][0x160] ;  /* 0x0000580032327625 */ /* 0x080fe200078e0217 */
[----:B------:R-:W2:Y:S03]  /*0da0*/  @!P1 LDG.E.CONSTANT R34, [R52.64] ;  /* 0x0000000434229981 */ /* 0x000ea6000c1e9900 */
[----:B------:R-:W-:Y:S02]  /*0db0*/  IMAD R64, R35, 0xe, R9 ;  /* 0x0000000e23407824 */ /* 0x000fe400078e0209 */
[----:B------:R-:W-:Y:S01]  /*0dc0*/  IMAD R6, R9, 0x1c, R6 ;  /* 0x0000001c09067824 */ /* 0x000fe200078e0206 */
[----:B------:R-:W-:Y:S01]  /*0dd0*/  SHF.R.U32.HI R9, RZ, 0x1f, R4 ;  /* 0x0000001fff097819 */ /* 0x000fe20000011604 */
[----:B------:R-:W-:Y:S01]  /*0de0*/  IMAD.HI R2, R3, -0x72c234f7, R2 ;  /* 0x8d3dcb0903027827 */ /* 0x000fe200078e0202 */
[----:B------:R-:W-:Y:S01]  /*0df0*/  ISETP.GE.AND P1, PT, R13, 0x1, PT ;  /* 0x000000010d00780c */ /* 0x000fe20003f26270 */
[----:B------:R-:W2:Y:S01]  /*0e00*/  @!P0 LDG.E.CONSTANT R37, [R50.64] ;  /* 0x0000000432258981 */ /* 0x000ea2000c1e9900 */
[----:B------:R-:W-:Y:S01]  /*0e10*/  IADD3 R7, R0, 0x1570, RZ ;  /* 0x0000157000077810 */ /* 0x000fe20007ffe0ff */
[----:B------:R-:W-:Y:S01]  /*0e20*/  IMAD.WIDE R48, R6, R23, c[0x0][0x160] ;  /* 0x0000580006307625 */ /* 0x000fe200078e0217 */
[----:B------:R-:W-:-:S02]  /*0e30*/  SHF.R.U32.HI R13, RZ, 0x1f, R2 ;  /* 0x0000001fff0d7819 */ /* 0x000fc40000011602 */
[----:B------:R-:W-:Y:S01]  /*0e40*/  LEA.HI.SX32 R4, R4, R9, 0x18 ;  /* 0x0000000904047211 */ /* 0x000fe200078fc2ff */
[----:B------:R-:W-:Y:S01]  /*0e50*/  IMAD.MOV.U32 R6, RZ, RZ, RZ ;  /* 0x000000ffff067224 */ /* 0x000fe200078e00ff */
[----:B------:R-:W-:Y:S02]  /*0e60*/  ISETP.LT.OR P0, PT, R64, 0x1, !P2 ;  /* 0x000000014000780c */ /* 0x000fe40005701670 */
[----:B------:R-:W-:Y:S01]  /*0e70*/  LEA.HI.SX32 R13, R2, R13, 0x1c ;  /* 0x0000000d020d7211 */ /* 0x000fe200078fe2ff */
[----:B------:R-:W-:Y:S01]  /*0e80*/  IMAD.HI R6, R7, -0x522a19cd, R6 ;  /* 0xadd5e63307067827 */ /* 0x000fe200078e0206 */
[----:B------:R-:W-:-:S03]  /*0e90*/  CS2R R38, SRZ ;  /* 0x0000000000267805 */ /* 0x000fc6000001ff00 */
[----:B------:R-:W-:Y:S02]  /*0ea0*/  IMAD R5, R4, -0x179, R5 ;  /* 0xfffffe8704057824 */ /* 0x000fe400078e0205 */
[----:B------:R-:W-:Y:S02]  /*0eb0*/  IMAD.MOV.U32 R4, RZ, RZ, RZ ;  /* 0x000000ffff047224 */ /* 0x000fe400078e00ff */
[----:B------:R-:W-:Y:S01]  /*0ec0*/  IMAD R13, R13, -0x1d, R3 ;  /* 0xffffffe30d0d7824 */ /* 0x000fe200078e0203 */
[----:B------:R-:W-:Y:S01]  /*0ed0*/  SHF.R.U32.HI R3, RZ, 0x1f, R6 ;  /* 0x0000001fff037819 */ /* 0x000fe20000011606 */
[----:B------:R-:W-:Y:S01]  /*0ee0*/  IMAD.HI R4, R5, -0x72c234f7, R4 ;  /* 0x8d3dcb0905047827 */ /* 0x000fe200078e0204 */
[----:B------:R-:W-:Y:S01]  /*0ef0*/  LOP3.LUT R11, R11, 0xffffffef, RZ, 0xc0, !PT ;  /* 0xffffffef0b0b7812 */ /* 0x000fe200078ec0ff */
[----:B------:R-:W2:Y:S01]  /*0f00*/  @!P0 LDG.E.CONSTANT R38, [R48.64] ;  /* 0x0000000430268981 */ /* 0x000ea2000c1e9900 */
[----:B------:R-:W-:Y:S02]  /*0f10*/  LEA.HI.SX32 R5, R6, R3, 0x18 ;  /* 0x0000000306057211 */ /* 0x000fe400078fc2ff */
[----:B------:R-:W-:-:S02]  /*0f20*/  ISETP.LT.OR P0, PT, R63, 0x1, !P1 ;  /* 0x000000013f00780c */ /* 0x000fc40004f01670 */
[----:B------:R-:W-:Y:S02]  /*0f30*/  SHF.R.U32.HI R3, RZ, 0x1f, R4 ;  /* 0x0000001fff037819 */ /* 0x000fe40000011604 */
[----:B------:R-:W-:Y:S02]  /*0f40*/  @P2 LOP3.LUT R11, R11, 0x10, RZ, 0xfc, !PT ;  /* 0x000000100b0b2812 */ /* 0x000fe400078efcff */
[----:B------:R-:W-:Y:S02]  /*0f50*/  LEA.HI.SX32 R3, R4, R3, 0x1c ;  /* 0x0000000304037211 */ /* 0x000fe400078fe2ff */
[----:B------:R-:W-:Y:S01]  /*0f60*/  LOP3.LUT R11, R11, 0xffffffdf, RZ, 0xc0, !PT ;  /* 0xffffffdf0b0b7812 */ /* 0x000fe200078ec0ff */
[----:B------:R-:W-:Y:S02]  /*0f70*/  IMAD.IADD R2, R13, 0x1, R10 ;  /* 0x000000010d027824 */ /* 0x000fe400078e020a */
[----:B------:R-:W-:Y:S01]  /*0f80*/  IMAD R62, R35, 0xe, R3 ;  /* 0x0000000e233e7824 */ /* 0x000fe200078e0203 */
[----:B------:R-:W-:Y:S01]  /*0f90*/  @P1 LOP3.LUT R11, R11, 0x20, RZ, 0xfc, !PT ;  /* 0x000000200b0b1812 */ /* 0x000fe200078efcff */
[----:B------:R-:W3:Y:S01]  /*0fa0*/  @!P0 LDG.E.CONSTANT R36, [R46.64] ;  /* 0x000000042e248981 */ /* 0x000ee2000c1e9900 */
[----:B------:R-:W-:Y:S01]  /*0fb0*/  ISETP.GE.AND P1, PT, R13, 0x1, PT ;  /* 0x000000010d00780c */ /* 0x000fe20003f26270 */
[----:B------:R-:W-:-:S03]  /*0fc0*/  IMAD R2, R5, 0x310, R2 ;  /* 0x0000031005027824 */ /* 0x000fc600078e0202 */
[----:B------:R-:W-:Y:S01]  /*0fd0*/  ISETP.LT.OR P0, PT, R62, 0x1, !P1 ;  /* 0x000000013e00780c */ /* 0x000fe20004f01670 */
[----:B------:R-:W-:-:S04]  /*0fe0*/  IMAD R2, R3, 0x1c, R2 ;  /* 0x0000001c03027824 */ /* 0x000fc800078e0202 */
[----:B------:R-:W-:-:S08]  /*0ff0*/  IMAD.WIDE R44, R2, R23, c[0x0][0x160] ;  /* 0x00005800022c7625 */ /* 0x000fd000078e0217 */
[----:B------:R-:W3:Y:S01]  /*1000*/  @!P0 LDG.E.CONSTANT R39, [R44.64] ;  /* 0x000000042c278981 */ /* 0x000ee2000c1e9900 */
[C---:B------:R-:W-:Y:S02]  /*1010*/  IADD3 R5, R0.reuse, 0xf0, RZ ;  /* 0x000000f000057810 */ /* 0x040fe40007ffe0ff */
[----:B------:R-:W-:Y:S01]  /*1020*/  MOV R4, RZ ;  /* 0x000000ff00047202 */ /* 0x000fe20000000f00 */
[----:B------:R-:W-:Y:S01]  /*1030*/  IMAD.MOV.U32 R2, RZ, RZ, RZ ;  /* 0x000000ffff027224 */ /* 0x000fe200078e00ff */
[----:B------:R-:W-:-:S03]  /*1040*/  IADD3 R3, R0, 0x8, RZ ;  /* 0x0000000800037810 */ /* 0x000fc60007ffe0ff */
[----:B------:R-:W-:-:S04]  /*1050*/  IMAD.HI R4, R5, -0x522a19cd, R4 ;  /* 0xadd5e63305047827 */ /* 0x000fc800078e0204 */
[----:B------:R-:W-:Y:S01]  /*1060*/  IMAD.HI R2, R3, -0x72c234f7, R2 ;  /* 0x8d3dcb0903027827 */ /* 0x000fe200078e0202 */
[----:B------:R-:W-:Y:S02]  /*1070*/  SHF.R.U32.HI R9, RZ, 0x1f, R4 ;  /* 0x0000001fff097819 */ /* 0x000fe40000011604 */
[----:B------:R-:W-:Y:S01]  /*1080*/  IADD3 R7, R0, 0x1880, RZ ;  /* 0x0000188000077810 */ /* 0x000fe20007ffe0ff */
[----:B------:R-:W-:Y:S01]  /*1090*/  IMAD.MOV.U32 R6, RZ, RZ, RZ ;  /* 0x000000ffff067224 */ /* 0x000fe200078e00ff */
[----:B------:R-:W-:Y:S02]  /*10a0*/  SHF.R.U32.HI R13, RZ, 0x1f, R2 ;  /* 0x0000001fff0d7819 */ /* 0x000fe40000011602 */
[----:B------:R-:W-:Y:S01]  /*10b0*/  LEA.HI.SX32 R4, R4, R9, 0x18 ;  /* 0x0000000904047211 */ /* 0x000fe200078fc2ff */
[----:B------:R-:W-:Y:S01]  /*10c0*/  IMAD.HI R6, R7, -0x522a19cd, R6 ;  /* 0xadd5e63307067827 */ /* 0x000fe200078e0206 */
[----:B------:R-:W-:-:S03]  /*10d0*/  LEA.HI.SX32 R13, R2, R13, 0x1c ;  /* 0x0000000d020d7211 */ /* 0x000fc600078fe2ff */
[----:B------:R-:W-:Y:S02]  /*10e0*/  IMAD R5, R4, -0x179, R5 ;  /* 0xfffffe8704057824 */ /* 0x000fe400078e0205 */
[----:B------:R-:W-:Y:S02]  /*10f0*/  IMAD.MOV.U32 R4, RZ, RZ, RZ ;  /* 0x000000ffff047224 */ /* 0x000fe400078e00ff */
[----:B------:R-:W-:Y:S01]  /*1100*/  IMAD R13, R13, -0x1d, R3 ;  /* 0xffffffe30d0d7824 */ /* 0x000fe200078e0203 */
[----:B------:R-:W-:Y:S01]  /*1110*/  SHF.R.U32.HI R3, RZ, 0x1f, R6 ;  /* 0x0000001fff037819 */ /* 0x000fe20000011606 */
[----:B------:R-:W-:-:S03]  /*1120*/  IMAD.HI R4, R5, -0x72c234f7, R4 ;  /* 0x8d3dcb0905047827 */ /* 0x000fc600078e0204 */
[----:B------:R-:W-:Y:S01]  /*1130*/  LEA.HI.SX32 R5, R6, R3, 0x18 ;  /* 0x0000000306057211 */ /* 0x000fe200078fc2ff */
[----:B------:R-:W-:Y:S01]  /*1140*/  IMAD.IADD R2, R13, 0x1, R10 ;  /* 0x000000010d027824 */ /* 0x000fe200078e020a */
[----:B------:R-:W-:Y:S01]  /*1150*/  SHF.R.U32.HI R3, RZ, 0x1f, R4 ;  /* 0x0000001fff037819 */ /* 0x000fe20000011604 */
[----:B------:R-:W-:Y:S01]  /*1160*/  HFMA2.MMA R6, -RZ, RZ, 0, 0 ;  /* 0x00000000ff067435 */ /* 0x000fe200000001ff */
[----:B------:R-:W-:Y:S01]  /*1170*/  LOP3.LUT R11, R11, 0xffffff7f, RZ, 0xc0, !PT ;  /* 0xffffff7f0b0b7812 */ /* 0x000fe200078ec0ff */
[----:B------:R-:W-:Y:S01]  /*1180*/  IMAD R2, R5, 0x310, R2 ;  /* 0x0000031005027824 */ /* 0x000fe200078e0202 */
[----:B------:R-:W-:Y:S01]  /*1190*/  LEA.HI.SX32 R3, R4, R3, 0x1c ;  /* 0x0000000304037211 */ /* 0x000fe200078fe2ff */
[----:B------:R-:W-:Y:S01]  /*11a0*/  IMAD.MOV.U32 R4, RZ, RZ, RZ ;  /* 0x000000ffff047224 */ /* 0x000fe200078e00ff */
[----:B------:R-:W-:Y:S02]  /*11b0*/  IADD3 R5, R0, 0x2ae0, RZ ;  /* 0x00002ae000057810 */ /* 0x000fe40007ffe0ff */
[----:B------:R-:W-:-:S02]  /*11c0*/  @P1 LOP3.LUT R11, R11, 0x80, RZ, 0xfc, !PT ;  /* 0x000000800b0b1812 */ /* 0x000fc400078efcff */
[----:B------:R-:W-:Y:S01]  /*11d0*/  ISETP.GE.AND P1, PT, R13, 0x1, PT ;  /* 0x000000010d00780c */ /* 0x000fe20003f26270 */
[----:B------:R-:W-:Y:S01]  /*11e0*/  IMAD.HI R30, R5, -0x522a19cd, R4 ;  /* 0xadd5e633051e7827 */ /* 0x000fe200078e0204 */
[C---:B------:R-:W-:Y:S02]  /*11f0*/  IADD3 R7, R0.reuse, 0x2df0, RZ ;  /* 0x00002df000077810 */ /* 0x040fe40007ffe0ff */
[C---:B------:R-:W-:Y:S02]  /*1200*/  IADD3 R13, R0.reuse, 0x49, RZ ;  /* 0x00000049000d7810 */ /* 0x040fe40007ffe0ff */
[----:B------:R-:W-:Y:S02]  /*1210*/  MOV R12, RZ ;  /* 0x000000ff000c7202 */ /* 0x000fe40000000f00 */
[C---:B------:R-:W-:Y:S01]  /*1220*/  IADD3 R5, R0.reuse, 0x1b90, RZ ;  /* 0x00001b9000057810 */ /* 0x040fe20007ffe0ff */
[----:B------:R-:W-:Y:S01]  /*1230*/  IMAD R42, R3, 0x1c, R2 ;  /* 0x0000001c032a7824 */ /* 0x000fe200078e0202 */
[C---:B------:R-:W-:Y:S01]  /*1240*/  IADD3 R15, R0.reuse, 0x27d0, RZ ;  /* 0x000027d0000f7810 */ /* 0x040fe20007ffe0ff */
[----:B0-----:R-:W-:Y:S01]  /*1250*/  IMAD.HI R61, R7, -0x522a19cd, R6 ;  /* 0xadd5e633073d7827 */ /* 0x001fe200078e0206 */
[----:B------:R-:W-:-:S02]  /*1260*/  IADD3 R25, R0, 0x21b0, RZ ;  /* 0x000021b000197810 */ /* 0x000fc40007ffe0ff */
[----:B------:R-:W-:Y:S01]  /*1270*/  IADD3 R7, R0, 0x1ea0, RZ ;  /* 0x00001ea000077810 */ /* 0x000fe20007ffe0ff */
[----:B------:R-:W-:Y:S02]  /*1280*/  IMAD R2, R35, 0xe, R3 ;  /* 0x0000000e23027824 */ /* 0x000fe400078e0203 */
[----:B------:R-:W-:Y:S02]  /*1290*/  IMAD.MOV.U32 R14, RZ, RZ, RZ ;  /* 0x000000ffff0e7224 */ /* 0x000fe400078e00ff */
[----:B------:R-:W-:Y:S02]  /*12a0*/  IMAD.MOV.U32 R24, RZ, RZ, RZ ;  /* 0x000000ffff187224 */ /* 0x000fe400078e00ff */
[----:B------:R-:W-:-:S04]  /*12b0*/  IMAD.HI R12, R13, -0x522a19cd, R12 ;  /* 0xadd5e6330d0c7827 */ /* 0x000fc800078e020c */
[----:B------:R-:W-:Y:S01]  /*12c0*/  IMAD.HI R3, R5, -0x522a19cd, R4 ;  /* 0xadd5e63305037827 */ /* 0x000fe200078e0204 */
[C---:B------:R-:W-:Y:S02]  /*12d0*/  IADD3 R5, R0.reuse, 0x10e, RZ ;  /* 0x0000010e00057810 */ /* 0x040fe40007ffe0ff */
[----:B------:R-:W-:Y:S01]  /*12e0*/  IADD3 R29, R0, 0x14a, RZ ;  /* 0x0000014a001d7810 */ /* 0x000fe20007ffe0ff */
[----:B------:R-:W-:Y:S01]  /*12f0*/  IMAD.HI R14, R15, -0x522a19cd, R14 ;  /* 0xadd5e6330f0e7827 */ /* 0x000fe200078e020e */
[----:B------:R-:W-:-:S03]  /*1300*/  SHF.R.U32.HI R15, RZ, 0x1f, R12 ;  /* 0x0000001fff0f7819 */ /* 0x000fc6000001160c */
[----:B------:R-:W-:-:S04]  /*1310*/  IMAD.HI R24, R25, -0x522a19cd, R24 ;  /* 0xadd5e63319187827 */ /* 0x000fc800078e0218 */
[----:B------:R-:W-:Y:S01]  /*1320*/  IMAD.HI R25, R7, -0x522a19cd, R6 ;  /* 0xadd5e63307197827 */ /* 0x000fe200078e0206 */
[----:B------:R-:W-:-:S03]  /*1330*/  IADD3 R7, R0, 0x9, RZ ;  /* 0x0000000900077810 */ /* 0x000fc60007ffe0ff */
[----:B------:R-:W-:Y:S02]  /*1340*/  IMAD.MOV.U32 R28, RZ, RZ, RZ ;  /* 0x000000ffff1c7224 */ /* 0x000fe400078e00ff */
[----:B------:R-:W-:Y:S01]  /*1350*/  IMAD.HI R9, R5, -0x522a19cd, R4 ;  /* 0xadd5e63305097827 */ /* 0x000fe200078e0204 */
[----:B------:R-:W-:Y:S02]  /*1360*/  LEA.HI.SX32 R12, R12, R15, 0x18 ;  /* 0x0000000f0c0c7211 */ /* 0x000fe400078fc2ff */
[----:B------:R-:W-:Y:S01]  /*1370*/  IADD3 R21, R0, 0x2b, RZ ;  /* 0x0000002b00157810 */ /* 0x000fe20007ffe0ff */
[----:B------:R-:W-:Y:S01]  /*1380*/  IMAD.HI R4, R29, -0x522a19cd, R28 ;  /* 0xadd5e6331d047827 */ /* 0x000fe200078e021c */
[----:B------:R-:W-:-:S03]  /*1390*/  HFMA2.MMA R18, -RZ, RZ, 0, 0 ;  /* 0x00000000ff127435 */ /* 0x000fc600000001ff */
[----:B------:R-:W-:Y:S01]  /*13a0*/  IMAD.WIDE R42, R42, R23, c[0x0][0x160] ;  /* 0x000058002a2a7625 */ /* 0x000fe200078e0217 */
[----:B------:R-:W-:-:S03]  /*13b0*/  IADD3 R23, R0, 0x168, RZ ;  /* 0x0000016800177810 */ /* 0x000fc60007ffe0ff */
[----:B------:R-:W-:Y:S01]  /*13c0*/  IMAD.HI R32, R7, -0x72c234f7, R6 ;  /* 0x8d3dcb0907207827 */ /* 0x000fe200078e0206 */
[----:B------:R-:W-:-:S03]  /*13d0*/  SHF.R.U32.HI R6, RZ, 0x1f, R9 ;  /* 0x0000001fff067819 */ /* 0x000fc60000011609 */
[----:B------:R-:W-:Y:S02]  /*13e0*/  IMAD.MOV.U32 R20, RZ, RZ, RZ ;  /* 0x000000ffff147224 */ /* 0x000fe400078e00ff */
[----:B------:R-:W-:Y:S02]  /*13f0*/  IMAD.MOV.U32 R22, RZ, RZ, RZ ;  /* 0x000000ffff167224 */ /* 0x000fe400078e00ff */
[----:B------:R-:W-:Y:S01]  /*1400*/  IMAD R13, R12, -0x179, R13 ;  /* 0xfffffe870c0d7824 */ /* 0x000fe200078e020d */
[----:B------:R-:W-:Y:S01]  /*1410*/  SHF.R.U32.HI R12, RZ, 0x1f, R4 ;  /* 0x0000001fff0c7819 */ /* 0x000fe20000011604 */
[----:B------:R-:W-:Y:S01]  /*1420*/  IMAD.HI R20, R21, -0x522a19cd, R20 ;  /* 0xadd5e63315147827 */ /* 0x000fe200078e0214 */
[C---:B------:R-:W-:Y:S02]  /*1430*/  IADD3 R27, R0.reuse, 0x12c, RZ ;  /* 0x0000012c001b7810 */ /* 0x040fe40007ffe0ff */
[----:B------:R-:W-:Y:S01]  /*1440*/  LEA.HI.SX32 R9, R9, R6, 0x18 ;  /* 0x0000000609097211 */ /* 0x000fe200078fc2ff */
[----:B------:R-:W-:Y:S01]  /*1450*/  IMAD.MOV.U32 R26, RZ, RZ, RZ ;  /* 0x000000ffff1a7224 */ /* 0x000fe200078e00ff */
[----:B------:R-:W-:Y:S01]  /*1460*/  IADD3 R19, R0, 0xd, RZ ;  /* 0x0000000d00137810 */ /* 0x000fe20007ffe0ff */
[----:B------:R-:W-:Y:S01]  /*1470*/  IMAD.HI R6, R23, -0x522a19cd, R22 ;  /* 0xadd5e63317067827 */ /* 0x000fe200078e0216 */
[----:B------:R-:W-:-:S02]  /*1480*/  LEA.HI.SX32 R4, R4, R12, 0x18 ;  /* 0x0000000c04047211 */ /* 0x000fc400078fc2ff */
[----:B------:R-:W-:Y:S01]  /*1490*/  SHF.R.U32.HI R12, RZ, 0x1f, R20 ;  /* 0x0000001fff0c7819 */ /* 0x000fe20000011614 */
[----:B------:R-:W-:Y:S01]  /*14a0*/  IMAD.HI R26, R27, -0x522a19cd, R26 ;  /* 0xadd5e6331b1a7827 */ /* 0x000fe200078e021a */
[----:B------:R-:W-:-:S03]  /*14b0*/  SHF.R.U32.HI R22, RZ, 0x1f, R6 ;  /* 0x0000001fff167819 */ /* 0x000fc60000011606 */
[----:B------:R-:W-:Y:S02]  /*14c0*/  IMAD R5, R9, -0x179, R5 ;  /* 0xfffffe8709057824 */ /* 0x000fe400078e0205 */
[----:B------:R-:W-:Y:S01]  /*14d0*/  IMAD.HI R9, R19, -0x522a19cd, R18 ;  /* 0xadd5e63313097827 */ /* 0x000fe200078e0212 */
[----:B------:R-:W-:Y:S02]  /*14e0*/  LEA.HI.SX32 R20, R20, R12, 0x18 ;  /* 0x0000000c14147211 */ /* 0x000fe400078fc2ff */
[----:B------:R-:W-:Y:S02]  /*14f0*/  SHF.R.U32.HI R12, RZ, 0x1f, R32 ;  /* 0x0000001fff0c7819 */ /* 0x000fe40000011620 */
[----:B------:R-:W-:Y:S02]  /*1500*/  SHF.R.U32.HI R15, RZ, 0x1f, R26 ;  /* 0x0000001fff0f7819 */ /* 0x000fe4000001161a */
[----:B------:R-:W-:Y:S02]  /*1510*/  LEA.HI.SX32 R22, R6, R22, 0x18 ;  /* 0x0000001606167211 */ /* 0x000fe400078fc2ff */
[----:B------:R-:W-:Y:S01]  /*1520*/  SHF.R.U32.HI R6, RZ, 0x1f, R9 ;  /* 0x0000001fff067819 */ /* 0x000fe20000011609 */
[----:B------:R-:W-:Y:S01]  /*1530*/  IMAD R29, R4, -0x179, R29 ;  /* 0xfffffe87041d7824 */ /* 0x000fe200078e021d */
[----:B------:R-:W-:Y:S01]  /*1540*/  LEA.HI.SX32 R32, R32, R12, 0x1c ;  /* 0x0000000c20207211 */ /* 0x000fe200078fe2ff */
[----:B------:R-:W-:Y:S01]  /*1550*/  IMAD.MOV.U32 R12, RZ, RZ, RZ ;  /* 0x000000ffff0c7224 */ /* 0x000fe200078e00ff */
[----:B------:R-:W-:Y:S01]  /*1560*/  LEA.HI.SX32 R26, R26, R15, 0x18 ;  /* 0x0000000f1a1a7211 */ /* 0x000fe200078fc2ff */
[----:B------:R-:W-:Y:S01]  /*1570*/  IMAD.MOV.U32 R4, RZ, RZ, RZ ;  /* 0x000000ffff047224 */ /* 0x000fe200078e00ff */
[----:B------:R-:W-:Y:S01]  /*1580*/  LEA.HI.SX32 R6, R9, R6, 0x18 ;  /* 0x0000000609067211 */ /* 0x000fe200078fc2ff */
[----:B------:R-:W-:Y:S01]  /*1590*/  IMAD R21, R20, -0x179, R21 ;  /* 0xfffffe8714157824 */ /* 0x000fe200078e0215 */
[----:B------:R-:W-:Y:S01]  /*15a0*/  MOV R20, RZ ;  /* 0x000000ff00147202 */ /* 0x000fe20000000f00 */
[----:B------:R-:W-:-:S04]  /*15b0*/  IMAD.HI R12, R13, -0x72c234f7, R12 ;  /* 0x8d3dcb090d0c7827 */ /* 0x000fc800078e020c */
[----:B------:R-:W-:Y:S02]  /*15c0*/  IMAD R27, R26, -0x179, R27 ;  /* 0xfffffe871a1b7824 */ /* 0x000fe400078e021b */
[----:B------:R-:W-:-:S04]  /*15d0*/  IMAD.HI R13, R5, -0x72c234f7, R4 ;  /* 0x8d3dcb09050d7827 */ /* 0x000fc800078e0204 */
[----:B------:R-:W-:Y:S01]  /*15e0*/  IMAD R32, R32, -0x1d, R7 ;  /* 0xffffffe320207824 */ /* 0x000fe200078e0207 */
[----:B------:R-:W-:Y:S01]  /*15f0*/  IADD3 R7, R0, 0xb, RZ ;  /* 0x0000000b00077810 */ /* 0x000fe20007ffe0ff */
[----:B------:R-:W-:Y:S02]  /*1600*/  IMAD.MOV.U32 R26, RZ, RZ, RZ ;  /* 0x000000ffff1a7224 */ /* 0x000fe400078e00ff */
[----:B------:R-:W-:Y:S02]  /*1610*/  IMAD R5, R6, -0x179, R19 ;  /* 0xfffffe8706057824 */ /* 0x000fe400078e0213 */
[----:B------:R-:W-:Y:S02]  /*1620*/  IMAD.MOV.U32 R6, RZ, RZ, RZ ;  /* 0x000000ffff067224 */ /* 0x000fe400078e00ff */
[----:B------:R-:W-:Y:S01]  /*1630*/  IMAD.HI R9, R21, -0x72c234f7, R20 ;  /* 0x8d3dcb0915097827 */ /* 0x000fe200078e0214 */
[----:B------:R-:W-:-:S03]  /*1640*/  IADD3 R21, R0, 0xc, RZ ;  /* 0x0000000c00157810 */ /* 0x000fc60007ffe0ff */
[----:B------:R-:W-:-:S04]  /*1650*/  IMAD.HI R26, R27, -0x72c234f7, R26 ;  /* 0x8d3dcb091b1a7827 */ /* 0x000fc800078e021a */
[----:B------:R-:W-:Y:S01]  /*1660*/  IMAD.HI R27, R7, -0x72c234f7, R6 ;  /* 0x8d3dcb09071b7827 */ /* 0x000fe200078e0206 */
[----:B------:R-:W-:-:S03]  /*1670*/  IADD3 R17, R0, 0x24c0, RZ ;  /* 0x000024c000117810 */ /* 0x000fc60007ffe0ff */
[----:B------:R-:W-:Y:S01]  /*1680*/  IMAD.HI R6, R21, -0x72c234f7, R20 ;  /* 0x8d3dcb0915067827 */ /* 0x000fe200078e0214 */
[----:B------:R-:W-:-:S03]  /*1690*/  SHF.R.U32.HI R20, RZ, 0x1f, R27 ;  /* 0x0000001fff147819 */ /* 0x000fc6000001161b */
[----:B------:R-:W-:Y:S02]  /*16a0*/  IMAD.MOV.U32 R16, RZ, RZ, RZ ;  /* 0x000000ffff107224 */ /* 0x000fe400078e00ff */
[----:B------:R-:W-:Y:S02]  /*16b0*/  IMAD R23, R22, -0x179, R23 ;  /* 0xfffffe8716177824 */ /* 0x000fe400078e0217 */
[----:B------:R-:W-:Y:S01]  /*16c0*/  IMAD.MOV.U32 R22, RZ, RZ, RZ ;  /* 0x000000ffff167224 */ /* 0x000fe200078e00ff */
[----:B------:R-:W-:Y:S01]  /*16d0*/  LEA.HI.SX32 R20, R27, R20, 0x1c ;  /* 0x000000141b147211 */ /* 0x000fe200078fe2ff */
[----:B------:R-:W-:Y:S01]  /*16e0*/  IMAD.HI R16, R17, -0x522a19cd, R16 ;  /* 0xadd5e63311107827 */ /* 0x000fe200078e0210 */
[----:B------:R-:W-:-:S03]  /*16f0*/  SHF.R.U32.HI R27, RZ, 0x1f, R6 ;  /* 0x0000001fff1b7819 */ /* 0x000fc60000011606 */
[----:B------:R-:W-:Y:S01]  /*1700*/  IMAD.HI R17, R23, -0x72c234f7, R22 ;  /* 0x8d3dcb0917117827 */ /* 0x000fe200078e0216 */
[----:B------:R-:W-:Y:S02]  /*1710*/  IADD3 R23, R0, 0xf, RZ ;  /* 0x0000000f00177810 */ /* 0x000fe40007ffe0ff */
[----:B------:R-:W-:Y:S01]  /*1720*/  LEA.HI.SX32 R6, R6, R27, 0x1c ;  /* 0x0000001b06067211 */ /* 0x000fe200078fe2ff */
[----:B------:R-:W-:Y:S01]  /*1730*/  IMAD.HI R15, R5, -0x72c234f7, R4 ;  /* 0x8d3dcb09050f7827 */ /* 0x000fe200078e0204 */
[----:B------:R-:W-:Y:S02]  /*1740*/  IADD3 R5, R0, 0xa, RZ ;  /* 0x0000000a00057810 */ /* 0x000fe40007ffe0ff */
[----:B------:R-:W-:Y:S01]  /*1750*/  SHF.R.U32.HI R27, RZ, 0x1f, R3 ;  /* 0x0000001fff1b7819 */ /* 0x000fe20000011603 */
[----:B------:R-:W-:-:S03]  /*1760*/  IMAD.HI R22, R23, -0x72c234f7, R22 ;  /* 0x8d3dcb0917167827 */ /* 0x000fc600078e0216 */
[----:B------:R-:W-:Y:S01]  /*1770*/  LEA.HI.SX32 R27, R3, R27, 0x18 ;  /* 0x0000001b031b7211 */ /* 0x000fe200078fc2ff */
[----:B------:R-:W-:-:S04]  /*1780*/  IMAD.HI R18, R29, -0x72c234f7, R28 ;  /* 0x8d3dcb091d127827 */ /* 0x000fc800078e021c */
[----:B------:R-:W-:Y:S01]  /*1790*/  IMAD.HI R28, R5, -0x72c234f7, R4 ;  /* 0x8d3dcb09051c7827 */ /* 0x000fe200078e0204 */
[----:B------:R-:W-:-:S03]  /*17a0*/  SHF.R.U32.HI R4, RZ, 0x1f, R22 ;  /* 0x0000001fff047819 */ /* 0x000fc60000011616 */
[----:B------:R-:W-:Y:S01]  /*17b0*/  IMAD.IADD R3, R32, 0x1, R10 ;  /* 0x0000000120037824 */ /* 0x000fe200078e020a */
[----:B------:R-:W-:-:S03]  /*17c0*/  LEA.HI.SX32 R4, R22, R4, 0x1c ;  /* 0x0000000416047211 */ /* 0x000fc600078fe2ff */
[----:B------:R-:W-:Y:S01]  /*17d0*/  IMAD R3, R27, 0x310, R3 ;  /* 0x000003101b037824 */ /* 0x000fe200078e0203 */
[----:B------:R-:W-:Y:S01]  /*17e0*/  SHF.R.U32.HI R27, RZ, 0x1f, R13 ;  /* 0x0000001fff1b7819 */ /* 0x000fe2000001160d */
[----:B------:R-:W-:Y:S01]  /*17f0*/  IMAD R4, R4, -0x1d, R23 ;  /* 0xffffffe304047824 */ /* 0x000fe200078e0217 */
[----:B------:R-:W-:Y:S02]  /*1800*/  SHF.R.U32.HI R22, RZ, 0x1f, R28 ;  /* 0x0000001fff167819 */ /* 0x000fe4000001161c */
[----:B------:R-:W-:Y:S01]  /*1810*/  LEA.HI.SX32 R27, R13, R27, 0x1c ;  /* 0x0000001b0d1b7211 */ /* 0x000fe200078fe2ff */
[----:B------:R-:W-:Y:S02]  /*1820*/  IMAD R23, R20, -0x1d, R7 ;  /* 0xffffffe314177824 */ /* 0x000fe400078e0207 */
[----:B------:R-:W-:Y:S02]  /*1830*/  IMAD R21, R6, -0x1d, R21 ;  /* 0xffffffe306157824 */ /* 0x000fe400078e0215 */
[----:B------:R-:W-:-:S02]  /*1840*/  IMAD.MOV.U32 R6, RZ, RZ, RZ ;  /* 0x000000ffff067224 */ /* 0x000fc400078e00ff */
[----:B------:R-:W-:Y:S01]  /*1850*/  IMAD.MOV.U32 R7, RZ, RZ, R19 ;  /* 0x000000ffff077224 */ /* 0x000fe200078e0013 */
[----:B------:R-:W-:Y:S01]  /*1860*/  ISETP.LT.OR P0, PT, R2, 0x1, !P1 ;  /* 0x000000010200780c */ /* 0x000fe20004f01670 */
[----:B------:R-:W-:Y:S01]  /*1870*/  IMAD R40, R27, 0x1c, R3 ;  /* 0x0000001c1b287824 */ /* 0x000fe200078e0203 */
[----:B------:R-:W-:Y:S01]  /*1880*/  LEA.HI.SX32 R22, R28, R22, 0x1c ;  /* 0x000000161c167211 */ /* 0x000fe200078fe2ff */
[----:B------:R-:W-:Y:S02]  /*1890*/  IMAD R3, R35, 0xe, R27 ;  /* 0x0000000e23037824 */ /* 0x000fe400078e021b */
[----:B------:R-:W-:-:S04]  /*18a0*/  IMAD.HI R27, R19, -0x72c234f7, R6 ;  /* 0x8d3dcb09131b7827 */ /* 0x000fc800078e0206 */
[----:B------:R-:W-:Y:S01]  /*18b0*/  IMAD R22, R22, -0x1d, R5 ;  /* 0xffffffe316167824 */ /* 0x000fe200078e0205 */
[----:B------:R-:W-:Y:S01]  /*18c0*/  SHF.R.U32.HI R5, RZ, 0x1f, R27 ;  /* 0x0000001fff057819 */ /* 0x000fe2000001161b */
[----:B------:R-:W-:-:S03]  /*18d0*/  IMAD.MOV.U32 R60, RZ, RZ, RZ ;  /* 0x000000ffff3c7224 */ /* 0x000fc600078e00ff */
[----:B------:R-:W-:Y:S02]  /*18e0*/  LEA.HI.SX32 R27, R27, R5, 0x1c ;  /* 0x000000051b1b7211 */ /* 0x000fe400078fe2ff */
[----:B------:R-:W-:Y:S01]  /*18f0*/  SHF.R.U32.HI R5, RZ, 0x1f, R25 ;  /* 0x0000001fff057819 */ /* 0x000fe20000011619 */
[----:B------:R-:W4:Y:S01]  /*1900*/  @!P0 LDG.E.CONSTANT R60, [R42.64] ;  /* 0x000000042a3c8981 */ /* 0x000f22000c1e9900 */
[----:B------:R-:W-:Y:S02]  /*1910*/  LOP3.LUT R11, R11, 0xffffffbf, RZ, 0xc0, !PT ;  /* 0xffffffbf0b0b7812 */ /* 0x000fe400078ec0ff */
[----:B------:R-:W-:Y:S01]  /*1920*/  ISETP.GE.AND P0, PT, R32, 0x1, PT ;  /* 0x000000012000780c */ /* 0x000fe20003f06270 */
[----:B------:R-:W-:Y:S01]  /*1930*/  IMAD.IADD R20, R22, 0x1, R10 ;  /* 0x0000000116147824 */ /* 0x000fe200078e020a */
[----:B------:R-:W-:Y:S02]  /*1940*/  LEA.HI.SX32 R5, R25, R5, 0x18 ;  /* 0x0000000519057211 */ /* 0x000fe400078fc2ff */
[----:B------:R-:W-:-:S02]  /*1950*/  @P1 LOP3.LUT R11, R11, 0x40, RZ, 0xfc, !PT ;  /* 0x000000400b0b1812 */ /* 0x000fc400078efcff */
[----:B------:R-:W-:Y:S01]  /*1960*/  ISETP.LT.OR P1, PT, R3, 0x1, !P0 ;  /* 0x000000010300780c */ /* 0x000fe20004721670 */
[----:B------:R-:W-:Y:S01]  /*1970*/  IMAD R5, R5, 0x310, R20 ;  /* 0x0000031005057824 */ /* 0x000fe200078e0214 */
[----:B------:R-:W-:Y:S01]  /*1980*/  IADD3 R7, R0, 0xe, RZ ;  /* 0x0000000e00077810 */ /* 0x000fe20007ffe0ff */
[----:B------:R-:W-:Y:S01]  /*1990*/  HFMA2.MMA R13, -RZ, RZ, 0, 0 ;  /* 0x00000000ff0d7435 */ /* 0x000fe200000001ff */
[----:B------:R-:W-:Y:S01]  /*19a0*/  SHF.R.U32.HI R20, RZ, 0x1f, R26 ;  /* 0x0000001fff147819 */ /* 0x000fe2000001161a */
[----:B------:R-:W-:Y:S02]  /*19b0*/  IMAD.MOV.U32 R29, RZ, RZ, 0x4 ;  /* 0x00000004ff1d7424 */ /* 0x000fe400078e00ff */
[----:B------:R-:W-:Y:S01]  /*19c0*/  IMAD.HI R6, R7, -0x72c234f7, R6 ;  /* 0x8d3dcb0907067827 */ /* 0x000fe200078e0206 */
[----:B------:R-:W-:-:S03]  /*19d0*/  LEA.HI.SX32 R20, R26, R20, 0x1c ;  /* 0x000000141a147211 */ /* 0x000fc600078fe2ff */
[----:B------:R-:W-:Y:S01]  /*19e0*/  IMAD.WIDE R40, R40, R29, c[0x0][0x160] ;  /* 0x0000580028287625 */ /* 0x000fe200078e021d */
[----:B------:R-:W-:-:S03]  /*19f0*/  SHF.R.U32.HI R25, RZ, 0x1f, R6 ;  /* 0x0000001fff197819 */ /* 0x000fc60000011606 */
[----:B------:R-:W-:Y:S01]  /*1a00*/  IMAD R19, R27, -0x1d, R19 ;  /* 0xffffffe31b137824 */ /* 0x000fe200078e0213 */
[----:B------:R-:W-:Y:S01]  /*1a10*/  SHF.R.U32.HI R27, RZ, 0x1f, R24 ;  /* 0x0000001fff1b7819 */ /* 0x000fe20000011618 */
[----:B--2---:R-:W-:Y:S01]  /*1a20*/  IMAD.MOV.U32 R32, RZ, RZ, R38 ;  /* 0x000000ffff207224 */ /* 0x004fe200078e0026 */
[----:B------:R-:W2:Y:S01]  /*1a30*/  @!P1 LDG.E.CONSTANT R13, [R40.64] ;  /* 0x00000004280d9981 */ /* 0x000ea2000c1e9900 */
[----:B------:R-:W-:Y:S01]  /*1a40*/  IMAD R38, R20, 0x1c, R5 ;  /* 0x0000001c14267824 */ /* 0x000fe200078e0205 */
[----:B------:R-:W-:Y:S01]  /*1a50*/  ISETP.GE.AND P1, PT, R22, 0x1, PT ;  /* 0x000000011600780c */ /* 0x000fe20003f26270 */
[----:B------:R-:W-:Y:S01]  /*1a60*/  IMAD R5, R35, 0xe, R20 ;  /* 0x0000000e23057824 */ /* 0x000fe200078e0214 */
[----:B------:R-:W-:Y:S01]  /*1a70*/  LEA.HI.SX32 R25, R6, R25, 0x1c ;  /* 0x0000001906197211 */ /* 0x000fe200078fe2ff */
[----:B------:R-:W-:Y:S01]  /*1a80*/  IMAD.IADD R6, R23, 0x1, R10 ;  /* 0x0000000117067824 */ /* 0x000fe200078e020a */
[----:B------:R-:W-:Y:S02]  /*1a90*/  LEA.HI.SX32 R27, R24, R27, 0x18 ;  /* 0x0000001b181b7211 */ /* 0x000fe400078fc2ff */
[----:B------:R-:W-:-:S03]  /*1aa0*/  ISETP.LT.OR P2, PT, R5, 0x1, !P1 ;  /* 0x000000010500780c */ /* 0x000fc60004f41670 */
[----:B------:R-:W-:Y:S01]  /*1ab0*/  IMAD R6, R27, 0x310, R6 ;  /* 0x000003101b067824 */ /* 0x000fe200078e0206 */
[----:B------:R-:W-:Y:S01]  /*1ac0*/  SHF.R.U32.HI R27, RZ, 0x1f, R18 ;  /* 0x0000001fff1b7819 */ /* 0x000fe20000011612 */
[----:B------:R-:W-:-:S03]  /*1ad0*/  IMAD.MOV.U32 R20, RZ, RZ, RZ ;  /* 0x000000ffff147224 */ /* 0x000fc600078e00ff */
[----:B------:R-:W-:Y:S02]  /*1ae0*/  LEA.HI.SX32 R27, R18, R27, 0x1c ;  /* 0x0000001b121b7211 */ /* 0x000fe400078fe2ff */
[----:B---3--:R-:W-:-:S03]  /*1af0*/  MOV R26, R36 ;  /* 0x00000024001a7202 */ /* 0x008fc60000000f00 */
[----:B------:R-:W-:Y:S02]  /*1b00*/  IMAD R36, R27, 0x1c, R6 ;  /* 0x0000001c1b247824 */ /* 0x000fe400078e0206 */
[----:B------:R-:W-:Y:S02]  /*1b10*/  IMAD R6, R35, 0xe, R27 ;  /* 0x0000000e23067824 */ /* 0x000fe400078e021b */
[----:B------:R-:W-:Y:S02]  /*1b20*/  IMAD.MOV.U32 R28, RZ, RZ, R39 ;  /* 0x000000ffff1c7224 */ /* 0x000fe400078e0027 */
[----:B------:R-:W-:-:S05]  /*1b30*/  IMAD.WIDE R38, R38, R29, c[0x0][0x160] ;  /* 0x0000580026267625 */ /* 0x000fca00078e021d */
[----:B------:R-:W3:Y:S01]  /*1b40*/  @!P2 LDG.E.CONSTANT R20, [R38.64] ;  /* 0x000000042614a981 */ /* 0x000ee2000c1e9900 */
[----:B------:R-:W-:-:S04]  /*1b50*/  ISETP.GE.AND P2, PT, R23, 0x1, PT ;  /* 0x000000011700780c */ /* 0x000fc80003f46270 */
[----:B------:R-:W-:Y:S01]  /*1b60*/  ISETP.LT.OR P3, PT, R6, 0x1, !P2 ;  /* 0x000000010600780c */ /* 0x000fe20005761670 */
[----:B------:R-:W-:Y:S01]  /*1b70*/  IMAD R18, R25, -0x1d, R7 ;  /* 0xffffffe319127824 */ /* 0x000fe200078e0207 */
[----:B------:R-:W-:Y:S01]  /*1b80*/  SHF.R.U32.HI R7, RZ, 0x1f, R16 ;  /* 0x0000001fff077819 */ /* 0x000fe20000011610 */
[----:B------:R-:W-:Y:S01]  /*1b90*/  IMAD.MOV.U32 R22, RZ, RZ, RZ ;  /* 0x000000ffff167224 */ /* 0x000fe200078e00ff */
[----:B------:R-:W-:Y:S01]  /*1ba0*/  MOV R23, R37 ;  /* 0x0000002500177202 */ /* 0x000fe20000000f00 */
[----:B------:R-:W-:Y:S01]  /*1bb0*/  IMAD.WIDE R36, R36, R29, c[0x0][0x160] ;  /* 0x0000580024247625 */ /* 0x000fe200078e021d */
[----:B------:R-:W-:-:S03]  /*1bc0*/  LEA.HI.SX32 R16, R16, R7, 0x18 ;  /* 0x0000000710107211 */ /* 0x000fc600078fc2ff */
[----:B------:R-:W-:-:S04]  /*1bd0*/  IMAD.IADD R7, R21, 0x1, R10 ;  /* 0x0000000115077824 */ /* 0x000fc800078e020a */
[----:B------:R-:W3:Y:S01]  /*1be0*/  @!P3 LDG.E.CONSTANT R22, [R36.64] ;  /* 0x000000042416b981 */ /* 0x000ee2000c1e9900 */
[----:B------:R-:W-:Y:S01]  /*1bf0*/  ISETP.GE.AND P3, PT, R21, 0x1, PT ;  /* 0x000000011500780c */ /* 0x000fe20003f66270 */
[----:B------:R-:W-:Y:S01]  /*1c00*/  IMAD R7, R16, 0x310, R7 ;  /* 0x0000031010077824 */ /* 0x000fe200078e0207 */
[----:B------:R-:W-:Y:S01]  /*1c10*/  SHF.R.U32.HI R16, RZ, 0x1f, R17 ;  /* 0x0000001fff107819 */ /* 0x000fe20000011611 */
[----:B------:R-:W0:Y:S03]  /*1c20*/  S2R R21, SR_CTAID.X ;  /* 0x0000000000157919 */ /* 0x000e260000002500 */
[----:B------:R-:W-:Y:S01]  /*1c30*/  LEA.HI.SX32 R16, R17, R16, 0x1c ;  /* 0x0000001011107211 */ /* 0x000fe200078fe2ff */
[----:B------:R-:W-:Y:S01]  /*1c40*/  IMAD.MOV.U32 R25, RZ, RZ, R34 ;  /* 0x000000ffff197224 */ /* 0x000fe200078e0022 */
[----:B------:R-:W-:-:S03]  /*1c50*/  SHF.R.U32.HI R17, RZ, 0x1f, R14 ;  /* 0x0000001fff117819 */ /* 0x000fc6000001160e */
[----:B------:R-:W-:Y:S02]  /*1c60*/  IMAD R34, R16, 0x1c, R7 ;  /* 0x0000001c10227824 */ /* 0x000fe400078e0207 */
[----:B------:R-:W-:Y:S01]  /*1c70*/  IMAD R7, R35, 0xe, R16 ;  /* 0x0000000e23077824 */ /* 0x000fe200078e0210 */
[----:B------:R-:W-:Y:S02]  /*1c80*/  LEA.HI.SX32 R17, R14, R17, 0x18 ;  /* 0x000000110e117211 */ /* 0x000fe400078fc2ff */
[----:B------:R-:W-:Y:S02]  /*1c90*/  IADD3 R14, R19, R10, RZ ;  /* 0x0000000a130e7210 */ /* 0x000fe40007ffe0ff */
[----:B------:R-:W-:-:S03]  /*1ca0*/  ISETP.LT.OR P4, PT, R7, 0x1, !P3 ;  /* 0x000000010700780c */ /* 0x000fc60005f81670 */
[----:B------:R-:W-:Y:S01]  /*1cb0*/  IMAD R17, R17, 0x310, R14 ;  /* 0x0000031011117824 */ /* 0x000fe200078e020e */
[----:B------:R-:W-:Y:S01]  /*1cc0*/  SHF.R.U32.HI R14, RZ, 0x1f, R15 ;  /* 0x0000001fff0e7819 */ /* 0x000fe2000001160f */
[----:B------:R-:W-:Y:S02]  /*1cd0*/  IMAD.MOV.U32 R16, RZ, RZ, RZ ;  /* 0x000000ffff107224 */ /* 0x000fe400078e00ff */
[----:B------:R-:W-:Y:S01]  /*1ce0*/  IMAD.WIDE R34, R34, R29, c[0x0][0x160] ;  /* 0x0000580022227625 */ /* 0x000fe200078e021d */
[----:B------:R-:W-:Y:S02]  /*1cf0*/  LEA.HI.SX32 R14, R15, R14, 0x1c ;  /* 0x0000000e0f0e7211 */ /* 0x000fe400078fe2ff */
[----:B0-----:R-:W-:Y:S01]  /*1d00*/  LOP3.LUT R21, R21, 0x1, RZ, 0xc0, !PT ;  /* 0x0000000115157812 */ /* 0x001fe200078ec0ff */
[----:B------:R0:W-:Y:S01]  /*1d10*/  STS [R0.X4], R8 ;  /* 0x0000000800007388 */ /* 0x0001e20000004800 */
[----:B------:R-:W-:-:S03]  /*1d20*/  IMAD.MOV.U32 R24, RZ, RZ, R33 ;  /* 0x000000ffff187224 */ /* 0x000fc600078e0021 */
[----:B------:R-:W3:Y:S01]  /*1d30*/  @!P4 LDG.E.CONSTANT R16, [R34.64] ;  /* 0x000000042210c981 */ /* 0x000ee2000c1e9900 */
[----:B------:R-:W-:Y:S01]  /*1d40*/  ISETP.GE.AND P4, PT, R19, 0x1, PT ;  /* 0x000000011300780c */ /* 0x000fe20003f86270 */
[----:B------:R-:W-:Y:S02]  /*1d50*/  IMAD R17, R14, 0x1c, R17 ;  /* 0x0000001c0e117824 */ /* 0x000fe400078e0211 */
[----:B0-----:R-:W-:Y:S01]  /*1d60*/  IMAD R8, R21, 0xe, R14 ;  /* 0x0000000e15087824 */ /* 0x001fe200078e020e */
[----:B------:R-:W-:Y:S01]  /*1d70*/  SHF.R.U32.HI R15, RZ, 0x1f, R30 ;  /* 0x0000001fff0f7819 */ /* 0x000fe2000001161e */
[----:B------:R-:W-:Y:S02]  /*1d80*/  IMAD.MOV.U32 R27, RZ, RZ, R32 ;  /* 0x000000ffff1b7224 */ /* 0x000fe400078e0020 */
[----:B------:R-:W-:Y:S01]  /*1d90*/  IMAD.WIDE R32, R17, R29, c[0x0][0x160] ;  /* 0x0000580011207625 */ /* 0x000fe200078e021d */
[----:B------:R-:W-:Y:S02]  /*1da0*/  ISETP.LT.OR P5, PT, R8, 0x1, !P4 ;  /* 0x000000010800780c */ /* 0x000fe400067a1670 */
[----:B------:R-:W-:Y:S01]  /*1db0*/  LEA.HI.SX32 R30, R30, R15, 0x18 ;  /* 0x0000000f1e1e7211 */ /* 0x000fe200078fc2ff */
[----:B------:R-:W-:Y:S01]  /*1dc0*/  IMAD.MOV.U32 R17, RZ, RZ, R24 ;  /* 0x000000ffff117224 */ /* 0x000fe200078e0018 */
[----:B------:R-:W-:Y:S01]  /*1dd0*/  SHF.R.U32.HI R24, RZ, 0x1f, R9 ;  /* 0x0000001fff187819 */ /* 0x000fe20000011609 */
[----:B------:R-:W-:-:S02]  /*1de0*/  IMAD.IADD R15, R18, 0x1, R10 ;  /* 0x00000001120f7824 */ /* 0x000fc400078e020a */
[----:B------:R-:W-:Y:S01]  /*1df0*/  IMAD.MOV.U32 R14, RZ, RZ, RZ ;  /* 0x000000ffff0e7224 */ /* 0x000fe200078e00ff */
[----:B------:R-:W-:Y:S01]  /*1e00*/  LEA.HI.SX32 R9, R9, R24, 0x1c ;  /* 0x0000001809097211 */ /* 0x000fe200078fe2ff */
[----:B------:R-:W-:-:S04]  /*1e10*/  IMAD R30, R30, 0x310, R15 ;  /* 0x000003101e1e7824 */ /* 0x000fc800078e020f */
[----:B------:R-:W-:Y:S01]  /*1e20*/  IMAD R19, R9, 0x1c, R30 ;  /* 0x0000001c09137824 */ /* 0x000fe200078e021e */
[----:B------:R-:W3:Y:S01]  /*1e30*/  @!P5 LDG.E.CONSTANT R14, [R32.64] ;  /* 0x00000004200ed981 */ /* 0x000ee2000c1e9900 */
[----:B------:R-:W-:Y:S01]  /*1e40*/  IMAD R9, R21, 0xe, R9 ;  /* 0x0000000e15097824 */ /* 0x000fe200078e0209 */
[----:B------:R-:W-:-:S04]  /*1e50*/  ISETP.GE.AND P5, PT, R18, 0x1, PT ;  /* 0x000000011200780c */ /* 0x000fc80003fa6270 */
[----:B------:R-:W-:Y:S01]  /*1e60*/  ISETP.LT.OR P6, PT, R9, 0x1, !P5 ;  /* 0x000000010900780c */ /* 0x000fe20006fc1670 */
[----:B------:R-:W-:Y:S02]  /*1e70*/  IMAD.MOV.U32 R21, RZ, RZ, RZ ;  /* 0x000000ffff157224 */ /* 0x000fe400078e00ff */
[----:B------:R-:W-:-:S10]  /*1e80*/  IMAD.WIDE R18, R19, R29, c[0x0][0x160] ;  /* 0x0000580013127625 */ /* 0x000fd400078e021d */
[----:B------:R-:W3:Y:S01]  /*1e90*/  @!P6 LDG.E.CONSTANT R21, [R18.64] ;  /* 0x000000041215e981 */ /* 0x000ee2000c1e9900 */
[----:B------:R-:W-:-:S04]  /*1ea0*/  SHF.R.U32.HI R15, RZ, 0x1f, R61 ;  /* 0x0000001fff0f7819 */ /* 0x000fc8000001163d */
[----:B------:R-:W-:Y:S02]  /*1eb0*/  LEA.HI.SX32 R15, R61, R15, 0x18 ;  /* 0x0000000f3d0f7211 */ /* 0x000fe400078fc2ff */
[----:B------:R0:W5:Y:S04]  /*1ec0*/  LDL.LU R61, [R1] ;  /* 0x00000000013d7983 */ /* 0x0001680000300800 */
[----:B------:R1:W-:Y:S04]  /*1ed0*/  STS [R0.X4+0x55c0], R28 ;  /* 0x0055c01c00007388 */ /* 0x0003e80000004800 */
[----:B-1----:R-:W1:Y:S04]  /*1ee0*/  S2R R28, SR_CTAID.X ;  /* 0x00000000001c7919 */ /* 0x002e680000002500 */
[----:B------:R-:W-:Y:S04]  /*1ef0*/  STS [R0.X4+0xc40], R31 ;  /* 0x000c401f00007388 */ /* 0x000fe80000004800 */
[----:B------:R0:W-:Y:S04]  /*1f00*/  STS [R0.X4+0x1880], R17 ;  /* 0x0018801100007388 */ /* 0x0001e80000004800 */
[----:B------:R-:W-:Y:S04]  /*1f10*/  STS [R0.X4+0x24c0], R25 ;  /* 0x0024c01900007388 */ /* 0x000fe80000004800 */
[----:B------:R-:W-:Y:S01]  /*1f20*/  STS [R0.X4+0x3d40], R27 ;  /* 0x003d401b00007388 */ /* 0x000fe20000004800 */
[----:B0-----:R-:W-:-:S03]  /*1f30*/  SHF.R.U32.HI R17, RZ, 0x1f, R12 ;  /* 0x0000001fff117819 */ /* 0x001fc6000001160c */
[----:B------:R0:W-:Y:S01]  /*1f40*/  STS [R0.X4+0x3100], R23 ;  /* 0x0031001700007388 */ /* 0x0001e20000004800 */
[----:B------:R-:W-:Y:S02]  /*1f50*/  ISETP.GT.AND P6, PT, R0, 0x12f, PT ;  /* 0x0000012f0000780c */ /* 0x000fe40003fc4270 */
[----:B------:R-:W-:Y:S01]  /*1f60*/  LEA.HI.SX32 R12, R12, R17, 0x1c ;  /* 0x000000110c0c7211 */ /* 0x000fe200078fe2ff */
[----:B------:R-:W-:Y:S01]  /*1f70*/  IMAD.HI R17, R0, 0x5397829d, RZ ;  /* 0x5397829d00117827 */ /* 0x000fe200078e02ff */
[----:B------:R-:W-:-:S03]  /*1f80*/  IADD3 R24, R4, R10, RZ ;  /* 0x0000000a04187210 */ /* 0x000fc60007ffe0ff */
[----:B0-----:R-:W-:Y:S01]  /*1f90*/  IMAD.HI R23, R0, 0x55555556, RZ ;  /* 0x5555555600177827 */ /* 0x001fe200078e02ff */
[----:B------:R0:W-:Y:S04]  /*1fa0*/  STS [R0.X4+0x4980], R26 ;  /* 0x0049801a00007388 */ /* 0x0001e80000004800 */
[----:B------:R-:W-:Y:S01]  /*1fb0*/  LEA.HI R23, R23, R23, RZ, 0x1 ;  /* 0x0000001717177211 */ /* 0x000fe200078f08ff */
[----:B------:R-:W-:Y:S01]  /*1fc0*/  IMAD R15, R15, 0x310, R24 ;  /* 0x000003100f0f7824 */ /* 0x000fe200078e0218 */
[----:B------:R-:W-:-:S03]  /*1fd0*/  SHF.R.U32.HI R10, RZ, 0x1f, R17 ;  /* 0x0000001fff0a7819 */ /* 0x000fc60000011611 */
[----:B0-----:R-:W-:Y:S01]  /*1fe0*/  IMAD R26, R23, -0x3, R0 ;  /* 0xfffffffd171a7824 */ /* 0x001fe200078e0200 */
[----:B------:R-:W-:Y:S01]  /*1ff0*/  LEA.HI.SX32 R10, R17, R10, 0x1b ;  /* 0x0000000a110a7211 */ /* 0x000fe200078fdaff */
[----:B------:R-:W-:Y:S01]  /*2000*/  IMAD R15, R12, 0x1c, R15 ;  /* 0x0000001c0c0f7824 */ /* 0x000fe200078e020f */
[----:B-1----:R-:W-:Y:S01]  /*2010*/  SHF.R.S32.HI R28, RZ, 0x1, R28 ;  /* 0x00000001ff1c7819 */ /* 0x002fe2000001141c */
[----:B------:R-:W-:Y:S01]  /*2020*/  IMAD R26, R23, 0x9, R26 ;  /* 0x00000009171a7824 */ /* 0x000fe200078e021a */
[----:B------:R-:W-:Y:S01]  /*2030*/  LOP3.LUT R11, R11, 0xfffffbff, RZ, 0xc0, !PT ;  /* 0xfffffbff0b0b7812 */ /* 0x000fe200078ec0ff */
[----:B------:R-:W-:Y:S01]  /*2040*/  BSSY B0, `(.L_x_0) ;  /* 0x0000014000007945 */ /* 0x000fe20003800000 */
[----:B------:R-:W-:Y:S02]  /*2050*/  IMAD R17, R10, -0x62, R0 ;  /* 0xffffff9e0a117824 */ /* 0x000fe400078e0200 */
[----:B------:R-:W-:Y:S01]  /*2060*/  IMAD R12, R28, 0x120, R26 ;  /* 0x000001201c0c7824 */ /* 0x000fe200078e021a */
[----:B------:R-:W-:Y:S01]  /*2070*/  @P6 LOP3.LUT R11, R11, 0x400, RZ, 0xfc, !PT ;  /* 0x000004000b0b6812 */ /* 0x000fe200078efcff */
[----:B----4-:R-:W-:Y:S04]  /*2080*/  STS [R0.X4+0x6200], R60 ;  /* 0x0062003c00007388 */ /* 0x010fe80000004800 */
[----:B--2---:R-:W-:Y:S04]  /*2090*/  STS [R0.X4+0x6e40], R13 ;  /* 0x006e400d00007388 */ /* 0x004fe80000004800 */
[----:B---3--:R-:W-:Y:S04]  /*20a0*/  STS [R0.X4+0x7a80], R20 ;  /* 0x007a801400007388 */ /* 0x008fe80000004800 */
[----:B------:R-:W-:Y:S04]  /*20b0*/  STS [R0.X4+0x86c0], R22 ;  /* 0x0086c01600007388 */ /* 0x000fe80000004800 */
[----:B------:R-:W-:Y:S04]  /*20c0*/  STS [R0.X4+0x9300], R16 ;  /* 0x0093001000007388 */ /* 0x000fe80000004800 */
[----:B------:R0:W-:Y:S04]  /*20d0*/  STS [R0.X4+0x9f40], R14 ;  /* 0x009f400e00007388 */ /* 0x0001e80000004800 */
[----:B------:R1:W-:Y:S01]  /*20e0*/  STS [R0.X4+0xab80], R21 ;  /* 0x00ab801500007388 */ /* 0x0003e20000004800 */
[----:B0-----:R-:W-:Y:S01]  /*20f0*/  IMAD.WIDE R14, R15, R29, c[0x0][0x160] ;  /* 0x000058000f0e7625 */ /* 0x001fe200078e021d */
[----:B------:R-:W-:Y:S05]  /*2100*/  @P6 BRA `(.L_x_1) ;  /* 0x0000007000006947 */ /* 0x000fea0003800000 */
[----:B------:R-:W-:Y:S01]  /*2110*/  ISETP.GE.AND P6, PT, R4, 0x1, PT ;  /* 0x000000010400780c */ /* 0x000fe20003fc6270 */
[----:B------:R-:W-:Y:S01]  /*2120*/  BSSY B1, `(.L_x_2) ;  /* 0x0000004000017945 */ /* 0x000fe20003800000 */
[----:B------:R-:W-:-:S11]  /*2130*/  IMAD.MOV.U32 R13, RZ, RZ, RZ ;  /* 0x000000ffff0d7224 */ /* 0x000fd600078e00ff */
[----:B------:R-:W-:Y:S05]  /*2140*/  @!P6 BRA `(.L_x_3) ;  /* 0x000000100000e947 */ /* 0x000fea0003800000 */
[----:B------:R0:W5:Y:S02]  /*2150*/  LDG.E.CONSTANT R13, [R14.64] ;  /* 0x000000040e0d7981 */ /* 0x000164000c1e9900 */
.L_x_3:
[----:B------:R-:W-:Y:S05]  /*2160*/  BSYNC B1 ;  /* 0x0000000000017941 */ /* 0x000fea0003800000 */
.L_x_2:
[----:B-----5:R2:W-:Y:S02]  /*2170*/  STS [R0.X4+0xb7c0], R13 ;  /* 0x00b7c00d00007388 */ /* 0x0205e40000004800 */
.L_x_1:
[----:B------:R-:W-:Y:S05]  /*2180*/  BSYNC B0 ;  /* 0x0000000000007941 */ /* 0x000fea0003800000 */
.L_x_0:
[----:B------:R-:W-:Y:S01]  /*2190*/  ISETP.GT.AND P6, PT, R0, 0x5f, PT ;  /* 0x0000005f0000780c */ /* 0x000fe20003fc4270 */
[----:B--2---:R-:W-:Y:S01]  /*21a0*/  IMAD.WIDE R12, R12, R29, c[0x0][0x168] ;  /* 0x00005a000c0c7625 */ /* 0x004fe200078e021d */
[----:B------:R-:W-:-:S11]  /*21b0*/  LOP3.LUT R11, R11, 0xfffffdff, RZ, 0xc0, !PT ;  /* 0xfffffdff0b0b7812 */ /* 0x000fd600078ec0ff */
[----:B------:R-:W2:Y:S01]  /*21c0*/  @!P6 LDG.E.CONSTANT R29, [R12.64] ;  /* 0x000000040c1de981 */ /* 0x000ea2000c1e9900 */
[----:B------:R-:W-:Y:S01]  /*21d0*/  IMAD.MOV.U32 R20, RZ, RZ, RZ ;  /* 0x000000ffff147224 */ /* 0x000fe200078e00ff */
[----:B------:R-:W-:Y:S01]  /*21e0*/  @P6 LOP3.LUT R11, R11, 0x200, RZ, 0xfc, !PT ;  /* 0x000002000b0b6812 */ /* 0x000fe200078efcff */
[----:B-1----:R-:W-:-:S04]  /*21f0*/  IMAD.MOV.U32 R21, RZ, RZ, R0 ;  /* 0x000000ffff157224 */ /* 0x002fc800078e0000 */
[----:B------:R-:W-:-:S04]  /*2200*/  IMAD.HI R20, R0, -0x6db6db6d, R20 ;  /* 0x9249249300147827 */ /* 0x000fc800078e0214 */
[----:B------:R-:W-:Y:S01]  /*2210*/  IMAD.MOV.U32 R16, RZ, RZ, RZ ;  /* 0x000000ffff107224 */ /* 0x000fe200078e00ff */
[----:B------:R-:W-:-:S03]  /*2220*/  SHF.R.U32.HI R21, RZ, 0x1f, R20 ;  /* 0x0000001fff157819 */ /* 0x000fc60000011614 */
[----:B------:R-:W-:Y:S01]  /*2230*/  IMAD.HI R22, R17, -0x6db6db6d, R16 ;  /* 0x9249249311167827 */ /* 0x000fe200078e0210 */
[----:B------:R-:W-:-:S04]  /*2240*/  LEA.HI.SX32 R21, R20, R21, 0x1d ;  /* 0x0000001514157211 */ /* 0x000fc800078feaff */
[----:B------:R-:W-:Y:S01]  /*2250*/  SHF.R.U32.HI R23, RZ, 0x1f, R22 ;  /* 0x0000001fff177819 */ /* 0x000fe20000011616 */
[----:B------:R-:W-:-:S03]  /*2260*/  IMAD R21, R21, -0xe, R0 ;  /* 0xfffffff215157824 */ /* 0x000fc600078e0200 */
[----:B------:R-:W-:Y:S01]  /*2270*/  LEA.HI.SX32 R23, R22, R23, 0x1d ;  /* 0x0000001716177211 */ /* 0x000fe200078feaff */
[----:B------:R-:W-:-:S04]  /*2280*/  IMAD R20, R10, 0x2f2, R21 ;  /* 0x000002f20a147824 */ /* 0x000fc800078e0215 */
[----:B------:R-:W-:Y:S02]  /*2290*/  IMAD R20, R23, 0x1d, R20 ;  /* 0x0000001d17147824 */ /* 0x000fe400078e0214 */
[----:B------:R-:W-:-:S03]  /*22a0*/  IMAD R28, R10, 0x30, RZ ;  /* 0x000000300a1c7824 */ /* 0x000fc600078e02ff */
[----:B------:R-:W-:Y:S01]  /*22b0*/  SHF.L.U32 R60, R20, 0x1, RZ ;  /* 0x00000001143c7819 */ /* 0x000fe200000006ff */
[----:B--2---:R-:W-:Y:S04]  /*22c0*/  @!P6 STS [R0.X4+0xbc80], R29 ;  /* 0x00bc801d0000e388 */ /* 0x004fe80000004800 */
[----:B------:R-:W-:Y:S06]  /*22d0*/  BAR.SYNC 0x0 ;  /* 0x0000000000007b1d */ /* 0x000fec0000000000 */
[----:B------:R-:W-:Y:S04]  /*22e0*/  LDS.64 R24, [R60.X4] ;  /* 0x000000003c187984 */ /* 0x000fe80000004a00 */
[----:B------:R-:W1:Y:S04]  /*22f0*/  LDS.128 R20, [R28+0xbc80] ;  /* 0x00bc80001c147984 */ /* 0x000e680000000c00 */
[----:B------:R-:W2:Y:S01]  /*2300*/  LDS R26, [R60.X4+0x5e4] ;  /* 0x0005e4003c1a7984 */ /* 0x000ea20000004800 */
[----:B-1----:R-:W-:-:S04]  /*2310*/  FFMA R20, R20, R24, RZ ;  /* 0x0000001814147223 */ /* 0x002fc800000000ff */
[----:B------:R-:W-:Y:S02]  /*2320*/  FFMA R30, R21, R25, R20 ;  /* 0x00000019151e7223 */ /* 0x000fe40000000014 */
[----:B--2---:R-:W-:Y:S01]  /*2330*/  FFMA R23, R26, R23, RZ ;  /* 0x000000171a177223 */ /* 0x004fe200000000ff */
[----:B------:R-:W-:Y:S04]  /*2340*/  LDS.64 R20, [R60.X4+0x5e8] ;  /* 0x0005e8003c147984 */ /* 0x000fe80000004a00 */
[----:B------:R-:W1:Y:S02]  /*2350*/  LDS.128 R24, [R28+0xbc90] ;  /* 0x00bc90001c187984 */ /* 0x000e640000000c00 */
[----:B-1----:R-:W-:Y:S02]  /*2360*/  FFMA R20, R20, R24, R23 ;  /* 0x0000001814147223 */ /* 0x002fe40000000017 */
[----:B------:R-:W-:-:S02]  /*2370*/  IMAD.MOV.U32 R23, RZ, RZ, R30 ;  /* 0x000000ffff177224 */ /* 0x000fc400078e001e */
[----:B------:R-:W-:Y:S01]  /*2380*/  FFMA R25, R25, R21, R20 ;  /* 0x0000001519197223 */ /* 0x000fe20000000014 */
[----:B------:R-:W-:Y:S04]  /*2390*/  LDS.128 R28, [R28+0xbca0] ;  /* 0x00bca0001c1c7984 */ /* 0x000fe80000000c00 */
[----:B------:R-:W1:Y:S01]  /*23a0*/  LDS R20, [R60.X4+0x11ac] ;  /* 0x0011ac003c147984 */ /* 0x000e620000004800 */
[----:B-----5:R-:W-:Y:S01]  /*23b0*/  ISETP.GE.AND P6, PT, R61, 0x1, PT ;  /* 0x000000013d00780c */ /* 0x020fe20003fc6270 */
[----:B-1----:R-:W-:Y:S02]  /*23c0*/  FFMA R29, R29, R20, RZ ;  /* 0x000000141d1d7223 */ /* 0x002fe400000000ff */
[----:B------:R-:W1:Y:S01]  /*23d0*/  LDS.64 R20, [R60.X4+0x11b0] ;  /* 0x0011b0003c147984 */ /* 0x000e620000004a00 */
[----:B------:R-:W-:Y:S01]  /*23e0*/  ISETP.LT.OR P6, PT, R69, RZ, !P6 ;  /* 0x000000ff4500720c */ /* 0x000fe200077c1670 */
[----:B------:R-:W-:Y:S01]  /*23f0*/  HFMA2.MMA R24, -RZ, RZ, 0, 0 ;  /* 0x00000000ff187435 */ /* 0x000fe200000001ff */
[----:B-1----:R-:W-:-:S02]  /*2400*/  FFMA R20, R20, R30, R29 ;  /* 0x0000001e14147223 */ /* 0x002fc4000000001d */
[----:B------:R-:W-:Y:S02]  /*2410*/  IMAD.MOV.U32 R30, RZ, RZ, R23 ;  /* 0x000000ffff1e7224 */ /* 0x000fe400078e0017 */
[----:B------:R-:W-:-:S07]  /*2420*/  IMAD.MOV.U32 R23, RZ, RZ, RZ ;  /* 0x000000ffff177224 */ /* 0x000fce00078e00ff */
[----:B------:R-:W2:Y:S01]  /*2430*/  @!P6 LDG.E.CONSTANT R23, [R58.64+0x70] ;  /* 0x000070043a17e981 */ /* 0x000ea2000c1e9900 */
[----:B------:R-:W-:-:S04]  /*2440*/  LOP3.LUT P6, RZ, R11, 0x1, RZ, 0xc0, !PT ;  /* 0x000000010bff7812 */ /* 0x000fc800078cc0ff */
[----:B------:R-:W-:Y:S01]  /*2450*/  ISETP.LT.OR P6, PT, R68, RZ, !P6 ;  /* 0x000000ff4400720c */ /* 0x000fe200077c1670 */
[----:B------:R-:W-:-:S12]  /*2460*/  IMAD.MOV.U32 R29, RZ, RZ, RZ ;  /* 0x000000ffff1d7224 */ /* 0x000fd800078e00ff */
[----:B------:R-:W3:Y:S01]  /*2470*/  @!P6 LDG.E.CONSTANT R29, [R56.64+0x70] ;  /* 0x00007004381de981 */ /* 0x000ee2000c1e9900 */
[----:B------:R-:W-:-:S04]  /*2480*/  LOP3.LUT P6, RZ, R11, 0x2, RZ, 0xc0, !PT ;  /* 0x000000020bff7812 */ /* 0x000fc800078cc0ff */
[----:B------:R-:W-:-:S13]  /*2490*/  ISETP.LT.OR P6, PT, R67, RZ, !P6 ;  /* 0x000000ff4300720c */ /* 0x000fda00077c1670 */
[----:B------:R-:W4:Y:S01]  /*24a0*/  @!P6 LDG.E.CONSTANT R24, [R54.64+0x70] ;  /* 0x000070043618e981 */ /* 0x000f22000c1e9900 */
[----:B------:R-:W-:-:S03]  /*24b0*/  FFMA R31, R31, R21, R20 ;  /* 0x000000151f1f7223 */ /* 0x000fc60000000014 */
[----:B------:R-:W1:Y:S01]  /*24c0*/  LDS.64 R20, [R60.X4+0xbc8] ;  /* 0x000bc8003c147984 */ /* 0x000e620000004a00 */
[----:B------:R-:W-:-:S04]  /*24d0*/  LOP3.LUT P6, RZ, R11, 0x4, RZ, 0xc0, !PT ;  /* 0x000000040bff7812 */ /* 0x000fc800078cc0ff */
[----:B------:R-:W-:Y:S01]  /*24e0*/  ISETP.LT.OR P6, PT, R66, RZ, !P6 ;  /* 0x000000ff4200720c */ /* 0x000fe200077c1670 */
[----:B-1----:R-:W-:Y:S02]  /*24f0*/  FFMA R20, R26, R20, RZ ;  /* 0x000000141a147223 */ /* 0x002fe400000000ff */
[----:B------:R-:W-:-:S10]  /*2500*/  IMAD.MOV.U32 R26, RZ, RZ, RZ ;  /* 0x000000ffff1a7224 */ /* 0x000fd400078e00ff */
[----:B------:R-:W4:Y:S01]  /*2510*/  @!P6 LDG.E.CONSTANT R26, [R52.64+0x70] ;  /* 0x00007004341ae981 */ /* 0x000f22000c1e9900 */
[----:B------:R-:W-:Y:S01]  /*2520*/  LOP3.LUT P6, RZ, R11, 0x8, RZ, 0xc0, !PT ;  /* 0x000000080bff7812 */ /* 0x000fe200078cc0ff */
[----:B------:R-:W-:Y:S02]  /*2530*/  FFMA R21, R27, R21, R20 ;  /* 0x000000151b157223 */ /* 0x000fe40000000014 */
[----:B------:R-:W1:Y:S01]  /*2540*/  LDS R27, [R60.X4+0x8] ;  /* 0x000008003c1b7984 */ /* 0x000e620000004800 */
[----:B------:R-:W-:-:S03]  /*2550*/  ISETP.LT.OR P6, PT, R65, RZ, !P6 ;  /* 0x000000ff4100720c */ /* 0x000fc600077c1670 */
[----:B------:R-:W0:Y:S04]  /*2560*/  LDS R20, [R60.X4+0xbd0] ;  /* 0x000bd0003c147984 */ /* 0x000e280000004800 */
[----:B------:R-:W-:Y:S06]  /*2570*/  BAR.SYNC 0x0 ;  /* 0x0000000000007b1d */ /* 0x000fec0000000000 */
[----:B--2---:R2:W-:Y:S02]  /*2580*/  STS [R0.X4], R23 ;  /* 0x0000001700007388 */ /* 0x0045e40000004800 */
[----:B--2---:R-:W-:-:S06]  /*2590*/  IMAD.MOV.U32 R23, RZ, RZ, RZ ;  /* 0x000000ffff177224 */ /* 0x004fcc00078e00ff */
[----:B------:R-:W2:Y:S01]  /*25a0*/  @!P6 LDG.E.CONSTANT R23, [R50.64+0x70] ;  /* 0x000070043217e981 */ /* 0x000ea2000c1e9900 */
[----:B------:R-:W-:-:S04]  /*25b0*/  LOP3.LUT P6, RZ, R11, 0x10, RZ, 0xc0, !PT ;  /* 0x000000100bff7812 */ /* 0x000fc800078cc0ff */
[----:B------:R-:W-:Y:S01]  /*25c0*/  ISETP.LT.OR P6, PT, R64, RZ, !P6 ;  /* 0x000000ff4000720c */ /* 0x000fe200077c1670 */
[----:B---3--:R3:W-:Y:S02]  /*25d0*/  STS [R0.X4+0xc40], R29 ;  /* 0x000c401d00007388 */ /* 0x0087e40000004800 */
[----:B---3--:R-:W-:-:S10]  /*25e0*/  IMAD.MOV.U32 R29, RZ, RZ, RZ ;  /* 0x000000ffff1d7224 */ /* 0x008fd400078e00ff */
[----:B------:R-:W3:Y:S01]  /*25f0*/  @!P6 LDG.E.CONSTANT R29, [R48.64+0x70] ;  /* 0x00007004301de981 */ /* 0x000ee2000c1e9900 */
[----:B------:R-:W-:-:S04]  /*2600*/  LOP3.LUT P6, RZ, R11, 0x20, RZ, 0xc0, !PT ;  /* 0x000000200bff7812 */ /* 0x000fc800078cc0ff */
[----:B------:R-:W-:Y:S01]  /*2610*/  ISETP.LT.OR P6, PT, R63, RZ, !P6 ;  /* 0x000000ff3f00720c */ /* 0x000fe200077c1670 */
[----:B----4-:R4:W-:Y:S02]  /*2620*/  STS [R0.X4+0x1880], R24 ;  /* 0x0018801800007388 */ /* 0x0109e40000004800 */
[----:B----4-:R-:W-:-:S10]  /*2630*/  IMAD.MOV.U32 R24, RZ, RZ, RZ ;  /* 0x000000ffff187224 */ /* 0x010fd400078e00ff */
[----:B------:R-:W4:Y:S01]  /*2640*/  @!P6 LDG.E.CONSTANT R24, [R46.64+0x70] ;  /* 0x000070042e18e981 */ /* 0x000f22000c1e9900 */
[----:B------:R-:W-:-:S04]  /*2650*/  LOP3.LUT P6, RZ, R11, 0x80, RZ, 0xc0, !PT ;  /* 0x000000800bff7812 */ /* 0x000fc800078cc0ff */
[----:B------:R-:W-:Y:S01]  /*2660*/  ISETP.LT.OR P6, PT, R62, RZ, !P6 ;  /* 0x000000ff3e00720c */ /* 0x000fe200077c1670 */
[----:B------:R0:W-:Y:S02]  /*2670*/  STS [R0.X4+0x24c0], R26 ;  /* 0x0024c01a00007388 */ /* 0x0001e40000004800 */
[----:B0-----:R-:W-:-:S10]  /*2680*/  MOV R26, RZ ;  /* 0x000000ff001a7202 */ /* 0x001fd40000000f00 */
[----:B------:R-:W4:Y:S01]  /*2690*/  @!P6 LDG.E.CONSTANT R26, [R44.64+0x70] ;  /* 0x000070042c1ae981 */ /* 0x000f22000c1e9900 */
[----:B------:R-:W-:-:S04]  /*26a0*/  LOP3.LUT P6, RZ, R11, 0x40, RZ, 0xc0, !PT ;  /* 0x000000400bff7812 */ /* 0x000fc800078cc0ff */
[----:B------:R-:W-:Y:S01]  /*26b0*/  ISETP.LT.OR P6, PT, R2, RZ, !P6 ;  /* 0x000000ff0200720c */ /* 0x000fe200077c1670 */
[----:B--2---:R0:W-:Y:S02]  /*26c0*/  STS [R0.X4+0x3100], R23 ;  /* 0x0031001700007388 */ /* 0x0041e40000004800 */
[----:B0-----:R-:W-:-:S10]  /*26d0*/  IMAD.MOV.U32 R23, RZ, RZ, RZ ;  /* 0x000000ffff177224 */ /* 0x001fd400078e00ff */
[----:B------:R-:W2:Y:S01]  /*26e0*/  @!P6 LDG.E.CONSTANT R23, [R42.64+0x70] ;  /* 0x000070042a17e981 */ /* 0x000ea2000c1e9900 */
[----:B------:R-:W-:-:S03]  /*26f0*/  ISETP.LT.OR P6, PT, R3, RZ, !P0 ;  /* 0x000000ff0300720c */ /* 0x000fc600047c1670 */
[----:B---3--:R0:W-:Y:S02]  /*2700*/  STS [R0.X4+0x3d40], R29 ;  /* 0x003d401d00007388 */ /* 0x0081e40000004800 */
[----:B0-----:R-:W-:-:S08]  /*2710*/  IMAD.MOV.U32 R29, RZ, RZ, RZ ;  /* 0x000000ffff1d7224 */ /* 0x001fd000078e00ff */
[----:B------:R-:W3:Y:S01]  /*2720*/  @!P6 LDG.E.CONSTANT R29, [R40.64+0x70] ;  /* 0x00007004281de981 */ /* 0x000ee2000c1e9900 */
[----:B------:R-:W-:-:S03]  /*2730*/  ISETP.LT.OR P6, PT, R5, RZ, !P1 ;  /* 0x000000ff0500720c */ /* 0x000fc60004fc1670 */
[----:B----4-:R0:W-:Y:S02]  /*2740*/  STS [R0.X4+0x4980], R24 ;  /* 0x0049801800007388 */ /* 0x0101e40000004800 */
[----:B0-----:R-:W-:-:S08]  /*2750*/  IMAD.MOV.U32 R24, RZ, RZ, RZ ;  /* 0x000000ffff187224 */ /* 0x001fd000078e00ff */
[----:B------:R-:W4:Y:S01]  /*2760*/  @!P6 LDG.E.CONSTANT R24, [R38.64+0x70] ;  /* 0x000070042618e981 */ /* 0x000f22000c1e9900 */
[----:B------:R-:W-:-:S03]  /*2770*/  ISETP.LT.OR P6, PT, R6, RZ, !P2 ;  /* 0x000000ff0600720c */ /* 0x000fc600057c1670 */
[----:B------:R0:W-:Y:S02]  /*2780*/  STS [R0.X4+0x55c0], R26 ;  /* 0x0055c01a00007388 */ /* 0x0001e40000004800 */
[----:B0-----:R-:W-:-:S10]  /*2790*/  HFMA2.MMA R26, -RZ, RZ, 0, 0 ;  /* 0x00000000ff1a7435 */ /* 0x001fd400000001ff */
[----:B------:R-:W4:Y:S01]  /*27a0*/  @!P6 LDG.E.CONSTANT R26, [R36.64+0x70] ;  /* 0x00007004241ae981 */ /* 0x000f22000c1e9900 */
[----:B------:R-:W-:-:S03]  /*27b0*/  ISETP.LT.OR P6, PT, R7, RZ, !P3 ;  /* 0x000000ff0700720c */ /* 0x000fc60005fc1670 */
[----:B--2---:R0:W-:Y:S02]  /*27c0*/  STS [R0.X4+0x6200], R23 ;  /* 0x0062001700007388 */ /* 0x0041e40000004800 */
[----:B0-----:R-:W-:-:S08]  /*27d0*/  IMAD.MOV.U32 R23, RZ, RZ, RZ ;  /* 0x000000ffff177224 */ /* 0x001fd000078e00ff */
[----:B------:R-:W2:Y:S01]  /*27e0*/  @!P6 LDG.E.CONSTANT R23, [R34.64+0x70] ;  /* 0x000070042217e981 */ /* 0x000ea2000c1e9900 */
[----:B------:R-:W-:-:S03]  /*27f0*/  ISETP.LT.OR P6, PT, R8, RZ, !P4 ;  /* 0x000000ff0800720c */ /* 0x000fc600067c1670 */
[----:B---3--:R-:W-:Y:S04]  /*2800*/  STS [R0.X4+0x6e40], R29 ;  /* 0x006e401d00007388 */ /* 0x008fe80000004800 */
[----:B----4-:R0:W-:Y:S02]  /*2810*/  STS [R0.X4+0x7a80], R24 ;  /* 0x007a801800007388 */ /* 0x0101e40000004800 */
[----:B0-----:R-:W-:Y:S02]  /*2820*/  IMAD.MOV.U32 R24, RZ, RZ, R30 ;  /* 0x000000ffff187224 */ /* 0x001fe400078e001e */
[----:B------:R-:W-:-:S06]  /*2830*/  IMAD.MOV.U32 R30, RZ, RZ, RZ ;  /* 0x000000ffff1e7224 */ /* 0x000fcc00078e00ff */
[----:B------:R-:W3:Y:S01]  /*2840*/  @!P6 LDG.E.CONSTANT R30, [R32.64+0x70] ;  /* 0x00007004201ee981 */ /* 0x000ee2000c1e9900 */
[----:B------:R-:W-:Y:S01]  /*2850*/  ISETP.LT.OR P6, PT, R9, RZ, !P5 ;  /* 0x000000ff0900720c */ /* 0x000fe20006fc1670 */
[----:B------:R-:W-:-:S12]  /*2860*/  IMAD.MOV.U32 R29, RZ, RZ, RZ ;  /* 0x000000ffff1d7224 */ /* 0x000fd800078e00ff */
[----:B------:R-:W4:Y:S01]  /*2870*/  @!P6 LDG.E.CONSTANT R29, [R18.64+0x70] ;  /* 0x00007004121de981 */ /* 0x000f22000c1e9900 */
[----:B------:R-:W-:-:S03]  /*2880*/  ISETP.GT.AND P6, PT, R0, 0x12f, PT ;  /* 0x0000012f0000780c */ /* 0x000fc60003fc4270 */
[----:B------:R-:W-:Y:S01]  /*2890*/  STS [R0.X4+0x86c0], R26 ;  /* 0x0086c01a00007388 */ /* 0x000fe20000004800 */
[----:B------:R-:W-:Y:S01]  /*28a0*/  BSSY B0, `(.L_x_4) ;  /* 0x0000010000007945 */ /* 0x000fe20003800000 */
[----:B-1----:R-:W-:Y:S02]  /*28b0*/  FFMA R22, R27, R22, R24 ;  /* 0x000000161b167223 */ /* 0x002fe40000000018 */
[----:B------:R-:W-:Y:S01]  /*28c0*/  FFMA R28, R20, R28, R21 ;  /* 0x0000001c141c7223 */ /* 0x000fe20000000015 */
[----:B--2---:R0:W-:Y:S02]  /*28d0*/  STS [R0.X4+0x9300], R23 ;  /* 0x0093001700007388 */ /* 0x0041e40000004800 */
[----:B0-----:R-:W-:-:S04]  /*28e0*/  IMAD.MOV.U32 R23, RZ, RZ, 0x30 ;  /* 0x00000030ff177424 */ /* 0x001fc800078e00ff */
[----:B------:R-:W-:Y:S01]  /*28f0*/  IMAD R23, R10, R23, 0xbc80 ;  /* 0x0000bc800a177424 */ /* 0x000fe200078e0217 */
[----:B---3--:R0:W-:Y:S04]  /*2900*/  STS [R0.X4+0x9f40], R30 ;  /* 0x009f401e00007388 */ /* 0x0081e80000004800 */
[----:B----4-:R0:W-:Y:S01]  /*2910*/  STS [R0.X4+0xab80], R29 ;  /* 0x00ab801d00007388 */ /* 0x0101e20000004800 */
[----:B------:R-:W-:Y:S05]  /*2920*/  @P6 BRA `(.L_x_5) ;  /* 0x0000007000006947 */ /* 0x000fea0003800000 */
[----:B------:R-:W-:Y:S01]  /*2930*/  ISETP.GE.AND P6, PT, R4, 0x1, PT ;  /* 0x000000010400780c */ /* 0x000fe20003fc6270 */
[----:B------:R-:W-:Y:S01]  /*2940*/  BSSY B1, `(.L_x_6) ;  /* 0x0000004000017945 */ /* 0x000fe20003800000 */
[----:B------:R-:W-:-:S11]  /*2950*/  MOV R21, RZ ;  /* 0x000000ff00157202 */ /* 0x000fd60000000f00 */
[----:B------:R-:W-:Y:S05]  /*2960*/  @!P6 BRA `(.L_x_7) ;  /* 0x000000100000e947 */ /* 0x000fea0003800000 */
[----:B------:R1:W5:Y:S02]  /*2970*/  LDG.E.CONSTANT R21, [R14.64+0x70] ;  /* 0x000070040e157981 */ /* 0x000364000c1e9900 */
.L_x_7:
[----:B------:R-:W-:Y:S05]  /*2980*/  BSYNC B1 ;  /* 0x0000000000017941 */ /* 0x000fea0003800000 */
.L_x_6:
[----:B-----5:R2:W-:Y:S02]  /*2990*/  STS [R0.X4+0xb7c0], R21 ;  /* 0x00b7c01500007388 */ /* 0x0205e40000004800 */
.L_x_5:
[----:B------:R-:W-:Y:S05]  /*29a0*/  BSYNC B0 ;  /* 0x0000000000007941 */ /* 0x000fea0003800000 */
.L_x_4:
[----:B------:R-:W-:Y:S01]  /*29b0*/  ISETP.GE.AND P6, PT, R61, 0x1, PT ;  /* 0x000000013d00780c */ /* 0x000fe20003fc6270 */
[----:B--2---:R-:W-:-:S03]  /*29c0*/  CS2R R20, SRZ ;  /* 0x0000000000147805 */ /* 0x004fc6000001ff00 */
[----:B------:R-:W-:-:S13]  /*29d0*/  ISETP.LT.OR P6, PT, R69, -0x1, !P6 ;  /* 0xffffffff4500780c */ /* 0x000fda00077c1670 */
[----:B------:R2:W3:Y:S01]  /*29e0*/  @!P6 LDG.E.CONSTANT R20, [R58.64+0xe0] ;  /* 0x0000e0043a14e981 */ /* 0x0004e2000c1e9900 */
[----:B------:R-:W-:-:S04]  /*29f0*/  LOP3.LUT P6, RZ, R11, 0x1, RZ, 0xc0, !PT ;  /* 0x000000010bff7812 */ /* 0x000fc800078cc0ff */
[----:B------:R-:W-:Y:S01]  /*2a00*/  ISETP.LT.OR P6, PT, R68, -0x1, !P6 ;  /* 0xffffffff4400780c */ /* 0x000fe200077c1670 */
[----:B------:R-:W-:-:S12]  /*2a10*/  IMAD.MOV.U32 R24, RZ, RZ, RZ ;  /* 0x000000ffff187224 */ /* 0x000fd800078e00ff */
[----:B------:R4:W5:Y:S01]  /*2a20*/  @!P6 LDG.E.CONSTANT R21, [R56.64+0xe0] ;  /* 0x0000e0043815e981 */ /* 0x000962000c1e9900 */
[----:B------:R-:W-:-:S04]  /*2a30*/  LOP3.LUT P6, RZ, R11, 0x2, RZ, 0xc0, !PT ;  /* 0x000000020bff7812 */ /* 0x000fc800078cc0ff */
[----:B------:R-:W-:Y:S01]  /*2a40*/  ISETP.LT.OR P6, PT, R67, -0x1, !P6 ;  /* 0xffffffff4300780c */ /* 0x000fe200077c1670 */
[----:B------:R-:W-:-:S12]  /*2a50*/  CS2R R26, SRZ ;  /* 0x00000000001a7805 */ /* 0x000fd8000001ff00 */
[----:B------:R0:W3:Y:S01]  /*2a60*/  @!P6 LDG.E.CONSTANT R24, [R54.64+0xe0] ;  /* 0x0000e0043618e981 */ /* 0x0000e2000c1e9900 */
[----:B------:R-:W-:-:S04]  /*2a70*/  LOP3.LUT P6, RZ, R11, 0x4, RZ, 0xc0, !PT ;  /* 0x000000040bff7812 */ /* 0x000fc800078cc0ff */
[----:B------:R-:W-:-:S13]  /*2a80*/  ISETP.LT.OR P6, PT, R66, -0x1, !P6 ;  /* 0xffffffff4200780c */ /* 0x000fda00077c1670 */
[----:B------:R1:W3:Y:S01]  /*2a90*/  @!P6 LDG.E.CONSTANT R26, [R52.64+0xe0] ;  /* 0x0000e004341ae981 */ /* 0x0002e2000c1e9900 */
[----:B------:R-:W-:-:S04]  /*2aa0*/  LOP3.LUT P6, RZ, R11, 0x8, RZ, 0xc0, !PT ;  /* 0x000000080bff7812 */ /* 0x000fc800078cc0ff */
[----:B------:R-:W-:Y:S01]  /*2ab0*/  ISETP.LT.OR P6, PT, R65, -0x1, !P6 ;  /* 0xffffffff4100780c */ /* 0x000fe200077c1670 */
[----:B0-----:R-:W-:-:S12]  /*2ac0*/  IMAD.MOV.U32 R29, RZ, RZ, RZ ;  /* 0x000000ffff1d7224 */ /* 0x001fd800078e00ff */
[----:B------:R0:W3:Y:S01]  /*2ad0*/  @!P6 LDG.E.CONSTANT R27, [R50.64+0xe0] ;  /* 0x0000e004321be981 */ /* 0x0000e2000c1e9900 */
[----:B------:R-:W-:-:S04]  /*2ae0*/  LOP3.LUT P6, RZ, R11, 0x10, RZ, 0xc0, !PT ;  /* 0x000000100bff7812 */ /* 0x000fc800078cc0ff */
[----:B------:R-:W-:Y:S01]  /*2af0*/  ISETP.LT.OR P6, PT, R64, -0x1, !P6 ;  /* 0xffffffff4000780c */ /* 0x000fe200077c1670 */
[----:B------:R-:W-:-:S12]  /*2b00*/  IMAD.MOV.U32 R55, RZ, RZ, RZ ;  /* 0x000000ffff377224 */ /* 0x000fd800078e00ff */
[----:B------:R0:W3:Y:S01]  /*2b10*/  @!P6 LDG.E.CONSTANT R29, [R48.64+0xe0] ;  /* 0x0000e004301de981 */ /* 0x0000e2000c1e9900 */
[----:B------:R-:W-:-:S04]  /*2b20*/  LOP3.LUT P6, RZ, R11, 0x20, RZ, 0xc0, !PT ;  /* 0x000000200bff7812 */ /* 0x000fc800078cc0ff */
[----:B------:R-:W-:Y:S01]  /*2b30*/  ISETP.LT.OR P6, PT, R63, -0x1, !P6 ;  /* 0xffffffff3f00780c */ /* 0x000fe200077c1670 */
[----:B-1----:R-:W-:-:S12]  /*2b40*/  IMAD.MOV.U32 R53, RZ, RZ, RZ ;  /* 0x000000ffff357224 */ /* 0x002fd800078e00ff */
[----:B------:R1:W3:Y:S01]  /*2b50*/  @!P6 LDG.E.CONSTANT R55, [R46.64+0xe0] ;  /* 0x0000e0042e37e981 */ /* 0x0002e2000c1e9900 */
[----:B------:R-:W-:-:S04]  /*2b60*/  LOP3.LUT P6, RZ, R11, 0x80, RZ, 0xc0, !PT ;  /* 0x000000800bff7812 */ /* 0x000fc800078cc0ff */
[----:B------:R-:W-:-:S13]  /*2b70*/  ISETP.LT.OR P6, PT, R62, -0x1, !P6 ;  /* 0xffffffff3e00780c */ /* 0x000fda00077c1670 */
[----:B------:R0:W3:Y:S01]  /*2b80*/  @!P6 LDG.E.CONSTANT R53, [R44.64+0xe0] ;  /* 0x0000e0042c35e981 */ /* 0x0000e2000c1e9900 */
[----:B------:R-:W-:Y:S02]  /*2b90*/  LOP3.LUT P6, RZ, R11, 0x40, RZ, 0xc0, !PT ;  /* 0x000000400bff7812 */ /* 0x000fe400078cc0ff */
[----:B------:R-:W-:Y:S02]  /*2ba0*/  MOV R11, RZ ;  /* 0x000000ff000b7202 */ /* 0x000fe40000000f00 */
[----:B------:R-:W-:-:S13]  /*2bb0*/  ISETP.LT.OR P6, PT, R2, -0x1, !P6 ;  /* 0xffffffff0200780c */ /* 0x000fda00077c1670 */
[----:B------:R1:W3:Y:S01]  /*2bc0*/  @!P6 LDG.E.CONSTANT R11, [R42.64+0xe0] ;  /* 0x0000e0042a0be981 */ /* 0x0002e2000c1e9900 */
[----:B------:R-:W-:Y:S01]  /*2bd0*/  ISETP.GT.AND P6, PT, R0, 0x5f, PT ;  /* 0x0000005f0000780c */ /* 0x000fe20003fc4270 */
[----:B0-----:R-:W-:Y:S01]  /*2be0*/  IMAD.MOV.U32 R49, RZ, RZ, RZ ;  /* 0x000000ffff317224 */ /* 0x001fe200078e00ff */
[----:B------:R-:W-:-:S11]  /*2bf0*/  ISETP.LT.OR P0, PT, R3, -0x1, !P0 ;  /* 0xffffffff0300780c */ /* 0x000fd60004701670 */
[----:B------:R-:W3:Y:S01]  /*2c00*/  @!P6 LDG.E.CONSTANT R51, [R12.64+0xc] ;  /* 0x00000c040c33e981 */ /* 0x000ee2000c1e9900 */
[----:B------:R-:W-:Y:S02]  /*2c10*/  ISETP.LT.OR P1, PT, R5, -0x1, !P1 ;  /* 0xffffffff0500780c */ /* 0x000fe40004f21670 */
[----:B------:R-:W-:Y:S02]  /*2c20*/  ISETP.LT.OR P2, PT, R6, -0x1, !P2 ;  /* 0xffffffff0600780c */ /* 0x000fe40005741670 */
[----:B------:R-:W-:Y:S02]  /*2c30*/  ISETP.LT.OR P3, PT, R7, -0x1, !P3 ;  /* 0xffffffff0700780c */ /* 0x000fe40005f61670 */
[----:B------:R-:W-:Y:S02]  /*2c40*/  ISETP.LT.OR P4, PT, R8, -0x1, !P4 ;  /* 0xffffffff0800780c */ /* 0x000fe40006781670 */
[----:B------:R-:W-:Y:S01]  /*2c50*/  ISETP.LT.OR P5, PT, R9, -0x1, !P5 ;  /* 0xffffffff0900780c */ /* 0x000fe20006fa1670 */
[----:B------:R-:W-:Y:S01]  /*2c60*/  HFMA2.MMA R63, -RZ, RZ, 0, 0 ;  /* 0x00000000ff3f7435 */ /* 0x000fe200000001ff */
[----:B----4-:R-:W-:Y:S01]  /*2c70*/  IMAD.MOV.U32 R57, RZ, RZ, RZ ;  /* 0x000000ffff397224 */ /* 0x010fe200078e00ff */
[----:B------:R0:W4:Y:S01]  /*2c80*/  @!P0 LDG.E.CONSTANT R49, [R40.64+0xe0] ;  /* 0x0000e00428318981 */ /* 0x000122000c1e9900 */
[----:B--2---:R-:W-:-:S02]  /*2c90*/  IMAD.MOV.U32 R59, RZ, RZ, RZ ;  /* 0x000000ffff3b7224 */ /* 0x004fc400078e00ff */
[----:B------:R-:W-:Y:S02]  /*2ca0*/  IMAD.MOV.U32 R61, RZ, RZ, RZ ;  /* 0x000000ffff3d7224 */ /* 0x000fe400078e00ff */
[----:B-1----:R-:W-:Y:S01]  /*2cb0*/  IMAD.MOV.U32 R47, RZ, RZ, RZ ;  /* 0x000000ffff2f7224 */ /* 0x002fe200078e00ff */
[----:B------:R1:W2:Y:S04]  /*2cc0*/  @!P1 LDG.E.CONSTANT R57, [R38.64+0xe0] ;  /* 0x0000e00426399981 */ /* 0x0002a8000c1e9900 */
[----:B------:R1:W2:Y:S04]  /*2cd0*/  @!P2 LDG.E.CONSTANT R59, [R36.64+0xe0] ;  /* 0x0000e004243ba981 */ /* 0x0002a8000c1e9900 */
[----:B------:R0:W2:Y:S04]  /*2ce0*/  @!P3 LDG.E.CONSTANT R61, [R34.64+0xe0] ;  /* 0x0000e004223db981 */ /* 0x0000a8000c1e9900 */
[----:B------:R0:W2:Y:S04]  /*2cf0*/  @!P4 LDG.E.CONSTANT R63, [R32.64+0xe0] ;  /* 0x0000e004203fc981 */ /* 0x0000a8000c1e9900 */
[----:B------:R0:W2:Y:S01]  /*2d00*/  @!P5 LDG.E.CONSTANT R47, [R18.64+0xe0] ;  /* 0x0000e004122fd981 */ /* 0x0000a2000c1e9900 */
[----:B------:R-:W-:Y:S01]  /*2d10*/  WARPSYNC 0xffffffff ;  /* 0xffffffff00007948 */ /* 0x000fe20003800000 */
[----:B------:R-:W-:Y:S01]  /*2d20*/  ISETP.GT.AND P0, PT, R0, 0x12f, PT ;  /* 0x0000012f0000780c */ /* 0x000fe20003f04270 */
[----:B------:R-:W-:Y:S01]  /*2d30*/  BSSY B0, `(.L_x_8) ;  /* 0x0000032000007945 */ /* 0x000fe20003800000 */
[----:B---3--:R-:W-:Y:S04]  /*2d40*/  @!P6 STS [R0.X4+0xbc80], R51 ;  /* 0x00bc80330000e388 */ /* 0x008fe80000004800 */
[----:B------:R-:W-:Y:S06]  /*2d50*/  BAR.SYNC 0x0 ;  /* 0x0000000000007b1d */ /* 0x000fec0000000000 */
[----:B------:R-:W-:Y:S04]  /*2d60*/  LDS R30, [R60.X4+0x5e4] ;  /* 0x0005e4003c1e7984 */ /* 0x000fe80000004800 */
[----:B------:R-:W-:Y:S04]  /*2d70*/  LDS R44, [R60.X4+0x11ac] ;  /* 0x0011ac003c2c7984 */ /* 0x000fe80000004800 */
[----:B------:R-:W-:Y:S04]  /*2d80*/  LDS.64 R2, [R60.X4] ;  /* 0x000000003c027984 */ /* 0x000fe80000004a00 */
[----:B0-----:R-:W0:Y:S04]  /*2d90*/  LDS.128 R32, [R23] ;  /* 0x0000000017207984 */ /* 0x001e280000000c00 */
[----:B-1----:R-:W1:Y:S04]  /*2da0*/  LDS.128 R36, [R23+0x20] ;  /* 0x0000200017247984 */ /* 0x002e680000000c00 */
[----:B------:R-:W-:Y:S04]  /*2db0*/  LDS.64 R6, [R60.X4+0xbc8] ;  /* 0x000bc8003c067984 */ /* 0x000fe80000004a00 */
[----:B------:R-:W3:Y:S04]  /*2dc0*/  LDS.128 R40, [R23+0x10] ;  /* 0x0000100017287984 */ /* 0x000ee80000000c00 */
[----:B------:R-:W0:Y:S04]  /*2dd0*/  LDS.64 R8, [R60.X4+0x5e8] ;  /* 0x0005e8003c087984 */ /* 0x000e280000004a00 */
[----:B------:R-:W0:Y:S04]  /*2de0*/  LDS.64 R18, [R60.X4+0x11b0] ;  /* 0x0011b0003c127984 */ /* 0x000e280000004a00 */
[----:B------:R-:W-:Y:S04]  /*2df0*/  LDS R5, [R60.X4+0x8] ;  /* 0x000008003c057984 */ /* 0x000fe80000004800 */
[----:B------:R-:W0:Y:S04]  /*2e00*/  LDS R45, [R60.X4+0xbd0] ;  /* 0x000bd0003c2d7984 */ /* 0x000e280000004800 */
[----:B------:R-:W-:Y:S06]  /*2e10*/  BAR.SYNC 0x0 ;  /* 0x0000000000007b1d */ /* 0x000fec0000000000 */
[----:B-----5:R-:W-:Y:S04]  /*2e20*/  STS [R0.X4+0xc40], R21 ;  /* 0x000c401500007388 */ /* 0x020fe80000004800 */
[----:B------:R-:W-:Y:S04]  /*2e30*/  STS [R0.X4+0x1880], R24 ;  /* 0x0018801800007388 */ /* 0x000fe80000004800 */
[----:B------:R-:W-:Y:S04]  /*2e40*/  STS [R0.X4+0x24c0], R26 ;  /* 0x0024c01a00007388 */ /* 0x000fe80000004800 */
[----:B------:R-:W-:Y:S04]  /*2e50*/  STS [R0.X4+0x3100], R27 ;  /* 0x0031001b00007388 */ /* 0x000fe80000004800 */
[----:B------:R-:W-:Y:S04]  /*2e60*/  STS [R0.X4+0x3d40], R29 ;  /* 0x003d401d00007388 */ /* 0x000fe80000004800 */
[----:B------:R-:W-:Y:S04]  /*2e70*/  STS [R0.X4+0x4980], R55 ;  /* 0x0049803700007388 */ /* 0x000fe80000004800 */
[----:B------:R-:W-:Y:S04]  /*2e80*/  STS [R0.X4+0x55c0], R53 ;  /* 0x0055c03500007388 */ /* 0x000fe80000004800 */
[----:B----4-:R-:W-:Y:S04]  /*2e90*/  STS [R0.X4+0x6e40], R49 ;  /* 0x006e403100007388 */ /* 0x010fe80000004800 */
[----:B--2---:R-:W-:Y:S04]  /*2ea0*/  STS [R0.X4+0x7a80], R57 ;  /* 0x007a803900007388 */ /* 0x004fe80000004800 */
[----:B------:R-:W-:Y:S04]  /*2eb0*/  STS [R0.X4+0x86c0], R59 ;  /* 0x0086c03b00007388 */ /* 0x000fe80000004800 */
[----:B------:R-:W-:Y:S04]  /*2ec0*/  STS [R0.X4+0x9300], R61 ;  /* 0x0093003d00007388 */ /* 0x000fe80000004800 */
[----:B------:R-:W-:Y:S04]  /*2ed0*/  STS [R0.X4+0x9f40], R63 ;  /* 0x009f403f00007388 */ /* 0x000fe80000004800 */
[----:B------:R-:W-:Y:S01]  /*2ee0*/  STS [R0.X4+0xab80], R47 ;  /* 0x00ab802f00007388 */ /* 0x000fe20000004800 */
[----:B0-----:R-:W-:-:S02]  /*2ef0*/  FFMA R25, R30, R35, R25 ;  /* 0x000000231e197223 */ /* 0x001fc40000000019 */
[----:B-1----:R-:W-:Y:S02]  /*2f00*/  FFMA R31, R37, R44, R31 ;  /* 0x0000002c251f7223 */ /* 0x002fe4000000001f */
[----:B------:R-:W-:Y:S02]  /*2f10*/  FFMA R2, R32, R2, R22 ;  /* 0x0000000220027223 */ /* 0x000fe40000000016 */
[----:B---3--:R-:W-:Y:S02]  /*2f20*/  FFMA R6, R42, R6, R28 ;  /* 0x000000062a067223 */ /* 0x008fe4000000001c */
[----:B------:R-:W-:Y:S02]  /*2f30*/  FFMA R8, R8, R40, R25 ;  /* 0x0000002808087223 */ /* 0x000fe40000000019 */
[----:B------:R-:W-:Y:S02]  /*2f40*/  FFMA R18, R18, R38, R31 ;  /* 0x0000002612127223 */ /* 0x000fe4000000001f */
[----:B------:R-:W-:-:S02]  /*2f50*/  FFMA R3, R33, R3, R2 ;  /* 0x0000000321037223 */ /* 0x000fc40000000002 */
[----:B------:R-:W-:Y:S01]  /*2f60*/  FFMA R7, R43, R7, R6 ;  /* 0x000000072b077223 */ /* 0x000fe20000000006 */
[----:B------:R0:W-:Y:S01]  /*2f70*/  STS [R0.X4], R20 ;  /* 0x0000001400007388 */ /* 0x0001e20000004800 */
[----:B------:R-:W-:Y:S02]  /*2f80*/  FFMA R18, R39, R19, R18 ;  /* 0x0000001327127223 */ /* 0x000fe40000000012 */
[----:B------:R-:W-:Y:S01]  /*2f90*/  FFMA R45, R45, R36, R7 ;  /* 0x000000242d2d7223 */ /* 0x000fe20000000007 */
[----:B------:R1:W-:Y:S01]  /*2fa0*/  STS [R0.X4+0x6200], R11 ;  /* 0x0062000b00007388 */ /* 0x0003e20000004800 */
[----:B0-----:R-:W-:Y:S02]  /*2fb0*/  FFMA R20, R41, R9, R8 ;  /* 0x0000000929147223 */ /* 0x001fe40000000008 */
[----:B-1----:R-:W-:Y:S01]  /*2fc0*/  FFMA R11, R5, R34, R3 ;  /* 0x00000022050b7223 */ /* 0x002fe20000000003 */
[----:B------:R-:W-:Y:S05]  /*2fd0*/  @P0 BRA `(.L_x_9) ;  /* 0x0000007000000947 */ /* 0x000fea0003800000 */
[----:B------:R-:W-:Y:S01]  /*2fe0*/  ISETP.GE.AND P0, PT, R4, 0x1, PT ;  /* 0x000000010400780c */ /* 0x000fe20003f06270 */
[----:B------:R-:W-:Y:S01]  /*2ff0*/  BSSY B1, `(.L_x_10) ;  /* 0x0000004000017945 */ /* 0x000fe20003800000 */
[----:B------:R-:W-:-:S11]  /*3000*/  IMAD.MOV.U32 R3, RZ, RZ, RZ ;  /* 0x000000ffff037224 */ /* 0x000fd600078e00ff */
[----:B------:R-:W-:Y:S05]  /*3010*/  @!P0 BRA `(.L_x_11) ;  /* 0x0000001000008947 */ /* 0x000fea0003800000 */
[----:B------:R0:W5:Y:S02]  /*3020*/  LDG.E.CONSTANT R3, [R14.64+0xe0] ;  /* 0x0000e0040e037981 */ /* 0x000164000c1e9900 */
.L_x_11:
[----:B------:R-:W-:Y:S05]  /*3030*/  BSYNC B1 ;  /* 0x0000000000017941 */ /* 0x000fea0003800000 */
.L_x_10:
[----:B-----5:R1:W-:Y:S02]  /*3040*/  STS [R0.X4+0xb7c0], R3 ;  /* 0x00b7c00300007388 */ /* 0x0203e40000004800 */
.L_x_9:
[----:B------:R-:W-:Y:S05]  /*3050*/  BSYNC B0 ;  /* 0x0000000000007941 */ /* 0x000fea0003800000 */
.L_x_8:
[----:B------:R-:W2:Y:S01]  /*3060*/  @!P6 LDG.E.CONSTANT R13, [R12.64+0x18] ;  /* 0x000018040c0de981 */ /* 0x000ea2000c1e9900 */
[----:B------:R-:W-:Y:S01]  /*3070*/  WARPSYNC 0xffffffff ;  /* 0xffffffff00007948 */ /* 0x000fe20003800000 */
[----:B------:R-:W-:Y:S02]  /*3080*/  IMAD R10, R10, 0x310, R17 ;  /* 0x000003100a0a7824 */ /* 0x000fe400078e0211 */
[----:B------:R-:W3:Y:S04]  /*3090*/  S2R R22, SR_CTAID.X ;  /* 0x0000000000167919 */ /* 0x000ee80000002500 */
[----:B------:R-:W4:Y:S01]  /*30a0*/  S2R R21, SR_CTAID.X ;  /* 0x0000000000157919 */ /* 0x000f220000002500 */
[----:B---3--:R-:W-:Y:S02]  /*30b0*/  SHF.R.S32.HI R22, RZ, 0x1, R22 ;  /* 0x00000001ff167819 */ /* 0x008fe40000011416 */
[----:B----4-:R-:W-:-:S03]  /*30c0*/  LOP3.LUT R21, R21, 0x1, RZ, 0xc0, !PT ;  /* 0x0000000115157812 */ /* 0x010fc600078ec0ff */
[----:B------:R-:W-:-:S04]  /*30d0*/  IMAD R10, R22, 0x1880, R10 ;  /* 0x00001880160a7824 */ /* 0x000fc800078e020a */
[----:B------:R-:W-:Y:S02]  /*30e0*/  IMAD R10, R21, 0x62, R10 ;  /* 0x00000062150a7824 */ /* 0x000fe400078e020a */
[----:B------:R-:W-:Y:S01]  /*30f0*/  IMAD.MOV.U32 R21, RZ, RZ, 0x4 ;  /* 0x00000004ff157424 */ /* 0x000fe200078e00ff */
[----:B--2---:R-:W-:Y:S04]  /*3100*/  @!P6 STS [R0.X4+0xbc80], R13 ;  /* 0x00bc800d0000e388 */ /* 0x004fe80000004800 */
[----:B------:R-:W-:Y:S06]  /*3110*/  BAR.SYNC 0x0 ;  /* 0x0000000000007b1d */ /* 0x000fec0000000000 */
[----:B------:R-:W-:Y:S04]  /*3120*/  LDS R16, [R60.X4+0x5e4] ;  /* 0x0005e4003c107984 */ /* 0x000fe80000004800 */
[----:B------:R-:W-:Y:S04]  /*3130*/  LDS R19, [R60.X4+0x11ac] ;  /* 0x0011ac003c137984 */ /* 0x000fe80000004800 */
[----:B0-----:R-:W-:Y:S04]  /*3140*/  LDS.64 R14, [R60.X4] ;  /* 0x000000003c0e7984 */ /* 0x001fe80000004a00 */
[----:B------:R-:W0:Y:S04]  /*3150*/  LDS.128 R4, [R23] ;  /* 0x0000000017047984 */ /* 0x000e280000000c00 */
[----:B------:R-:W-:Y:S04]  /*3160*/  LDS.64 R32, [R60.X4+0xbc8] ;  /* 0x000bc8003c207984 */ /* 0x000fe80000004a00 */
[----:B------:R-:W2:Y:S04]  /*3170*/  LDS.128 R24, [R23+0x10] ;  /* 0x0000100017187984 */ /* 0x000ea80000000c00 */
[----:B------:R-:W3:Y:S04]  /*3180*/  LDS.128 R28, [R23+0x20] ;  /* 0x00002000171c7984 */ /* 0x000ee80000000c00 */
[----:B------:R-:W4:Y:S04]  /*3190*/  LDS.64 R8, [R60.X4+0x5e8] ;  /* 0x0005e8003c087984 */ /* 0x000f280000004a00 */
[----:B-1----:R-:W1:Y:S04]  /*31a0*/  LDS.64 R2, [R60.X4+0x11b0] ;  /* 0x0011b0003c027984 */ /* 0x002e680000004a00 */
[----:B------:R-:W5:Y:S04]  /*31b0*/  LDS R0, [R60.X4+0x8] ;  /* 0x000008003c007984 */ /* 0x000f680000004800 */
[----:B------:R-:W5:Y:S01]  /*31c0*/  LDS R12, [R60.X4+0xbd0] ;  /* 0x000bd0003c0c7984 */ /* 0x000f620000004800 */
[----:B0-----:R-:W-:-:S02]  /*31d0*/  FFMA R4, R4, R14, R11 ;  /* 0x0000000e04047223 */ /* 0x001fc4000000000b */
[----:B------:R-:W-:Y:S02]  /*31e0*/  FFMA R7, R16, R7, R20 ;  /* 0x0000000710077223 */ /* 0x000fe40000000014 */
[----:B------:R-:W-:Y:S02]  /*31f0*/  FFMA R5, R5, R15, R4 ;  /* 0x0000000f05057223 */ /* 0x000fe40000000004 */
[----:B--2---:R-:W-:Y:S02]  /*3200*/  FFMA R26, R26, R32, R45 ;  /* 0x000000201a1a7223 */ /* 0x004fe4000000002d */
[----:B---3--:R-:W-:Y:S02]  /*3210*/  FFMA R19, R29, R19, R18 ;  /* 0x000000131d137223 */ /* 0x008fe40000000012 */
[----:B------:R-:W-:Y:S02]  /*3220*/  FFMA R27, R27, R33, R26 ;  /* 0x000000211b1b7223 */ /* 0x000fe4000000001a */
[----:B----4-:R-:W-:-:S02]  /*3230*/  FFMA R8, R8, R24, R7 ;  /* 0x0000001808087223 */ /* 0x010fc40000000007 */
[----:B-1----:R-:W-:Y:S02]  /*3240*/  FFMA R2, R2, R30, R19 ;  /* 0x0000001e02027223 */ /* 0x002fe40000000013 */
[----:B------:R-:W-:Y:S02]  /*3250*/  FFMA R8, R25, R9, R8 ;  /* 0x0000000919087223 */ /* 0x000fe40000000008 */
[----:B-----5:R-:W-:Y:S02]  /*3260*/  FFMA R0, R0, R6, R5 ;  /* 0x0000000600007223 */ /* 0x020fe40000000005 */
[----:B------:R-:W-:Y:S01]  /*3270*/  FFMA R31, R31, R3, R2 ;  /* 0x000000031f1f7223 */ /* 0x000fe20000000002 */
[----:B------:R-:W-:Y:S01]  /*3280*/  FMNMX R7, RZ, R8, !PT ;  /* 0x00000008ff077209 */ /* 0x000fe20007800000 */
[----:B------:R-:W-:Y:S01]  /*3290*/  FFMA R12, R12, R28, R27 ;  /* 0x0000001c0c0c7223 */ /* 0x000fe2000000001b */
[----:B------:R-:W-:Y:S01]  /*32a0*/  FMNMX R5, RZ, R0, !PT ;  /* 0x00000000ff057209 */ /* 0x000fe20007800000 */
[----:B------:R-:W-:Y:S01]  /*32b0*/  IMAD.WIDE R2, R10, R21, c[0x0][0x170] ;  /* 0x00005c000a027625 */ /* 0x000fe200078e0215 */
[----:B------:R-:W-:-:S02]  /*32c0*/  FMNMX R31, RZ, R31, !PT ;  /* 0x0000001fff1f7209 */ /* 0x000fc40007800000 */
[----:B------:R-:W-:Y:S02]  /*32d0*/  FMNMX R9, RZ, R12, !PT ;  /* 0x0000000cff097209 */ /* 0x000fe40007800000 */
[----:B------:R-:W-:Y:S04]  /*32e0*/  STG.E [R2.64], R5 ;  /* 0x0000000502007986 */ /* 0x000fe8000c101904 */
[----:B------:R-:W-:Y:S04]  /*32f0*/  STG.E [R2.64+0x310], R7 ;  /* 0x0003100702007986 */ /* 0x000fe8000c101904 */
[----:B------:R-:W-:Y:S04]  /*3300*/  STG.E [R2.64+0x620], R9 ;  /* 0x0006200902007986 */ /* 0x000fe8000c101904 */
[----:B------:R-:W-:Y:S01]  /*3310*/  STG.E [R2.64+0x930], R31 ;  /* 0x0009301f02007986 */ /* 0x000fe2000c101904 */
[----:B------:R-:W-:Y:S05]  /*3320*/  EXIT ;  /* 0x000000000000794d */ /* 0x000fea0003800000 */
.L_x_12:
[----:B------:R-:W-:-:S00]  /*3330*/  BRA `(.L_x_12) ;  /* 0xfffffff000007947 */ /* 0x000fc0000383ffff */
[----:B------:R-:W-:-:S00]  /*3340*/  NOP ;  /* 0x0000000000007918 */ /* 0x000fc00000000000 */
        /* <DEDUP_REMOVED lines=11> */
.L_x_13:


//--------------------- .nv.shared.candidate1     --------------------------
	.section	.nv.shared.candidate1,"aw",@nobits
	.align	4
.nv.shared.candidate1:
	.zero		48640
